//
// Generated by NVIDIA NVVM Compiler
//
// Compiler Build ID: CL-36424714
// Cuda compilation tools, release 13.0, V13.0.88
// Based on NVVM 20.0.0
//

.version 9.0
.target sm_100
.address_size 64

	// .globl	_Z15perform_analogyPfiiiS_

.visible .entry _Z15perform_analogyPfiiiS_(
	.param .u64 .ptr .align 1 _Z15perform_analogyPfiiiS__param_0,
	.param .u32 _Z15perform_analogyPfiiiS__param_1,
	.param .u32 _Z15perform_analogyPfiiiS__param_2,
	.param .u32 _Z15perform_analogyPfiiiS__param_3,
	.param .u64 .ptr .align 1 _Z15perform_analogyPfiiiS__param_4
)
{
	.reg .b32 	%r<11>;
	.reg .b32 	%f<6>;
	.reg .b64 	%rd<13>;

	ld.param.u64 	%rd1, [_Z15perform_analogyPfiiiS__param_0];
	ld.param.u32 	%r1, [_Z15perform_analogyPfiiiS__param_1];
	ld.param.u32 	%r2, [_Z15perform_analogyPfiiiS__param_2];
	ld.param.u32 	%r3, [_Z15perform_analogyPfiiiS__param_3];
	ld.param.u64 	%rd2, [_Z15perform_analogyPfiiiS__param_4];
	cvta.to.global.u64 	%rd3, %rd2;
	cvta.to.global.u64 	%rd4, %rd1;
	mov.u32 	%r4, %ctaid.x;
	mov.u32 	%r5, %ntid.x;
	mov.u32 	%r6, %tid.x;
	mad.lo.s32 	%r7, %r4, %r5, %r6;
	mad.lo.s32 	%r8, %r1, 50, %r7;
	mul.wide.s32 	%rd5, %r8, 4;
	add.s64 	%rd6, %rd4, %rd5;
	ld.global.f32 	%f1, [%rd6];
	mad.lo.s32 	%r9, %r2, 50, %r7;
	mul.wide.s32 	%rd7, %r9, 4;
	add.s64 	%rd8, %rd4, %rd7;
	ld.global.f32 	%f2, [%rd8];
	sub.f32 	%f3, %f1, %f2;
	mad.lo.s32 	%r10, %r3, 50, %r7;
	mul.wide.s32 	%rd9, %r10, 4;
	add.s64 	%rd10, %rd4, %rd9;
	ld.global.f32 	%f4, [%rd10];
	add.f32 	%f5, %f3, %f4;
	mul.wide.s32 	%rd11, %r7, 4;
	add.s64 	%rd12, %rd3, %rd11;
	st.global.f32 	[%rd12], %f5;
	ret;

}
	// .globl	_Z20compute_similaritiesPfS_iiiiS_
.visible .entry _Z20compute_similaritiesPfS_iiiiS_(
	.param .u64 .ptr .align 1 _Z20compute_similaritiesPfS_iiiiS__param_0,
	.param .u64 .ptr .align 1 _Z20compute_similaritiesPfS_iiiiS__param_1,
	.param .u32 _Z20compute_similaritiesPfS_iiiiS__param_2,
	.param .u32 _Z20compute_similaritiesPfS_iiiiS__param_3,
	.param .u32 _Z20compute_similaritiesPfS_iiiiS__param_4,
	.param .u32 _Z20compute_similaritiesPfS_iiiiS__param_5,
	.param .u64 .ptr .align 1 _Z20compute_similaritiesPfS_iiiiS__param_6
)
{
	.reg .pred 	%p<9>;
	.reg .b32 	%r<19>;
	.reg .b32 	%f<214>;
	.reg .b64 	%rd<20>;
	.reg .b64 	%fd<10>;

	ld.param.u64 	%rd12, [_Z20compute_similaritiesPfS_iiiiS__param_0];
	ld.param.u64 	%rd13, [_Z20compute_similaritiesPfS_iiiiS__param_1];
	ld.param.u32 	%r8, [_Z20compute_similaritiesPfS_iiiiS__param_2];
	ld.param.u32 	%r9, [_Z20compute_similaritiesPfS_iiiiS__param_3];
	ld.param.u32 	%r10, [_Z20compute_similaritiesPfS_iiiiS__param_4];
	ld.param.u32 	%r11, [_Z20compute_similaritiesPfS_iiiiS__param_5];
	ld.param.u64 	%rd11, [_Z20compute_similaritiesPfS_iiiiS__param_6];
	cvta.to.global.u64 	%rd1, %rd13;
	cvta.to.global.u64 	%rd2, %rd12;
	mov.u32 	%r12, %ctaid.x;
	mov.u32 	%r1, %ntid.x;
	mov.u32 	%r13, %tid.x;
	mad.lo.s32 	%r17, %r12, %r1, %r13;
	setp.ge.s32 	%p1, %r17, %r8;
	@%p1 bra 	$L__BB1_7;
	add.s64 	%rd3, %rd2, 4;
	add.s64 	%rd4, %rd1, 4;
	mov.u32 	%r14, %nctaid.x;
	mul.lo.s32 	%r3, %r1, %r14;
	cvta.to.global.u64 	%rd5, %rd11;
$L__BB1_2:
	setp.eq.s32 	%p2, %r17, %r9;
	setp.eq.s32 	%p3, %r17, %r10;
	or.pred  	%p4, %p2, %p3;
	setp.eq.s32 	%p5, %r17, %r11;
	or.pred  	%p6, %p5, %p4;
	mov.f32 	%f213, 0fBF800000;
	@%p6 bra 	$L__BB1_6;
	mul.lo.s32 	%r16, %r17, 50;
	mul.wide.s32 	%rd14, %r16, 4;
	add.s64 	%rd15, %rd1, %rd14;
	ld.global.f32 	%f6, [%rd2];
	fma.rn.f32 	%f7, %f6, %f6, 0f00000000;
	ld.global.f32 	%f8, [%rd2+4];
	fma.rn.f32 	%f9, %f8, %f8, %f7;
	ld.global.f32 	%f10, [%rd2+8];
	fma.rn.f32 	%f11, %f10, %f10, %f9;
	ld.global.f32 	%f12, [%rd2+12];
	fma.rn.f32 	%f13, %f12, %f12, %f11;
	ld.global.f32 	%f14, [%rd2+16];
	fma.rn.f32 	%f15, %f14, %f14, %f13;
	ld.global.f32 	%f16, [%rd2+20];
	fma.rn.f32 	%f17, %f16, %f16, %f15;
	ld.global.f32 	%f18, [%rd2+24];
	fma.rn.f32 	%f19, %f18, %f18, %f17;
	ld.global.f32 	%f20, [%rd2+28];
	fma.rn.f32 	%f21, %f20, %f20, %f19;
	ld.global.f32 	%f22, [%rd2+32];
	fma.rn.f32 	%f23, %f22, %f22, %f21;
	ld.global.f32 	%f24, [%rd2+36];
	fma.rn.f32 	%f25, %f24, %f24, %f23;
	ld.global.f32 	%f26, [%rd2+40];
	fma.rn.f32 	%f27, %f26, %f26, %f25;
	ld.global.f32 	%f28, [%rd2+44];
	fma.rn.f32 	%f29, %f28, %f28, %f27;
	ld.global.f32 	%f30, [%rd2+48];
	fma.rn.f32 	%f31, %f30, %f30, %f29;
	ld.global.f32 	%f32, [%rd2+52];
	fma.rn.f32 	%f33, %f32, %f32, %f31;
	ld.global.f32 	%f34, [%rd2+56];
	fma.rn.f32 	%f35, %f34, %f34, %f33;
	ld.global.f32 	%f36, [%rd2+60];
	fma.rn.f32 	%f37, %f36, %f36, %f35;
	ld.global.f32 	%f38, [%rd2+64];
	fma.rn.f32 	%f39, %f38, %f38, %f37;
	ld.global.f32 	%f40, [%rd2+68];
	fma.rn.f32 	%f41, %f40, %f40, %f39;
	ld.global.f32 	%f42, [%rd2+72];
	fma.rn.f32 	%f43, %f42, %f42, %f41;
	ld.global.f32 	%f44, [%rd2+76];
	fma.rn.f32 	%f45, %f44, %f44, %f43;
	ld.global.f32 	%f46, [%rd2+80];
	fma.rn.f32 	%f47, %f46, %f46, %f45;
	ld.global.f32 	%f48, [%rd2+84];
	fma.rn.f32 	%f49, %f48, %f48, %f47;
	ld.global.f32 	%f50, [%rd2+88];
	fma.rn.f32 	%f51, %f50, %f50, %f49;
	ld.global.f32 	%f52, [%rd2+92];
	fma.rn.f32 	%f53, %f52, %f52, %f51;
	ld.global.f32 	%f54, [%rd2+96];
	fma.rn.f32 	%f55, %f54, %f54, %f53;
	ld.global.f32 	%f56, [%rd2+100];
	fma.rn.f32 	%f57, %f56, %f56, %f55;
	ld.global.f32 	%f58, [%rd2+104];
	fma.rn.f32 	%f59, %f58, %f58, %f57;
	ld.global.f32 	%f60, [%rd2+108];
	fma.rn.f32 	%f61, %f60, %f60, %f59;
	ld.global.f32 	%f62, [%rd2+112];
	fma.rn.f32 	%f63, %f62, %f62, %f61;
	ld.global.f32 	%f64, [%rd2+116];
	fma.rn.f32 	%f65, %f64, %f64, %f63;
	ld.global.f32 	%f66, [%rd2+120];
	fma.rn.f32 	%f67, %f66, %f66, %f65;
	ld.global.f32 	%f68, [%rd2+124];
	fma.rn.f32 	%f69, %f68, %f68, %f67;
	ld.global.f32 	%f70, [%rd2+128];
	fma.rn.f32 	%f71, %f70, %f70, %f69;
	ld.global.f32 	%f72, [%rd2+132];
	fma.rn.f32 	%f73, %f72, %f72, %f71;
	ld.global.f32 	%f74, [%rd2+136];
	fma.rn.f32 	%f75, %f74, %f74, %f73;
	ld.global.f32 	%f76, [%rd2+140];
	fma.rn.f32 	%f77, %f76, %f76, %f75;
	ld.global.f32 	%f78, [%rd2+144];
	fma.rn.f32 	%f79, %f78, %f78, %f77;
	ld.global.f32 	%f80, [%rd2+148];
	fma.rn.f32 	%f81, %f80, %f80, %f79;
	ld.global.f32 	%f82, [%rd2+152];
	fma.rn.f32 	%f83, %f82, %f82, %f81;
	ld.global.f32 	%f84, [%rd2+156];
	fma.rn.f32 	%f85, %f84, %f84, %f83;
	ld.global.f32 	%f86, [%rd2+160];
	fma.rn.f32 	%f87, %f86, %f86, %f85;
	ld.global.f32 	%f88, [%rd2+164];
	fma.rn.f32 	%f89, %f88, %f88, %f87;
	ld.global.f32 	%f90, [%rd2+168];
	fma.rn.f32 	%f91, %f90, %f90, %f89;
	ld.global.f32 	%f92, [%rd2+172];
	fma.rn.f32 	%f93, %f92, %f92, %f91;
	ld.global.f32 	%f94, [%rd2+176];
	fma.rn.f32 	%f95, %f94, %f94, %f93;
	ld.global.f32 	%f96, [%rd2+180];
	fma.rn.f32 	%f97, %f96, %f96, %f95;
	ld.global.f32 	%f98, [%rd2+184];
	fma.rn.f32 	%f99, %f98, %f98, %f97;
	ld.global.f32 	%f100, [%rd2+188];
	fma.rn.f32 	%f101, %f100, %f100, %f99;
	ld.global.f32 	%f102, [%rd2+192];
	fma.rn.f32 	%f103, %f102, %f102, %f101;
	ld.global.f32 	%f104, [%rd2+196];
	fma.rn.f32 	%f1, %f104, %f104, %f103;
	ld.global.f32 	%f105, [%rd15];
	fma.rn.f32 	%f106, %f105, %f105, 0f00000000;
	ld.global.f32 	%f107, [%rd15+4];
	fma.rn.f32 	%f108, %f107, %f107, %f106;
	ld.global.f32 	%f109, [%rd15+8];
	fma.rn.f32 	%f110, %f109, %f109, %f108;
	ld.global.f32 	%f111, [%rd15+12];
	fma.rn.f32 	%f112, %f111, %f111, %f110;
	ld.global.f32 	%f113, [%rd15+16];
	fma.rn.f32 	%f114, %f113, %f113, %f112;
	ld.global.f32 	%f115, [%rd15+20];
	fma.rn.f32 	%f116, %f115, %f115, %f114;
	ld.global.f32 	%f117, [%rd15+24];
	fma.rn.f32 	%f118, %f117, %f117, %f116;
	ld.global.f32 	%f119, [%rd15+28];
	fma.rn.f32 	%f120, %f119, %f119, %f118;
	ld.global.f32 	%f121, [%rd15+32];
	fma.rn.f32 	%f122, %f121, %f121, %f120;
	ld.global.f32 	%f123, [%rd15+36];
	fma.rn.f32 	%f124, %f123, %f123, %f122;
	ld.global.f32 	%f125, [%rd15+40];
	fma.rn.f32 	%f126, %f125, %f125, %f124;
	ld.global.f32 	%f127, [%rd15+44];
	fma.rn.f32 	%f128, %f127, %f127, %f126;
	ld.global.f32 	%f129, [%rd15+48];
	fma.rn.f32 	%f130, %f129, %f129, %f128;
	ld.global.f32 	%f131, [%rd15+52];
	fma.rn.f32 	%f132, %f131, %f131, %f130;
	ld.global.f32 	%f133, [%rd15+56];
	fma.rn.f32 	%f134, %f133, %f133, %f132;
	ld.global.f32 	%f135, [%rd15+60];
	fma.rn.f32 	%f136, %f135, %f135, %f134;
	ld.global.f32 	%f137, [%rd15+64];
	fma.rn.f32 	%f138, %f137, %f137, %f136;
	ld.global.f32 	%f139, [%rd15+68];
	fma.rn.f32 	%f140, %f139, %f139, %f138;
	ld.global.f32 	%f141, [%rd15+72];
	fma.rn.f32 	%f142, %f141, %f141, %f140;
	ld.global.f32 	%f143, [%rd15+76];
	fma.rn.f32 	%f144, %f143, %f143, %f142;
	ld.global.f32 	%f145, [%rd15+80];
	fma.rn.f32 	%f146, %f145, %f145, %f144;
	ld.global.f32 	%f147, [%rd15+84];
	fma.rn.f32 	%f148, %f147, %f147, %f146;
	ld.global.f32 	%f149, [%rd15+88];
	fma.rn.f32 	%f150, %f149, %f149, %f148;
	ld.global.f32 	%f151, [%rd15+92];
	fma.rn.f32 	%f152, %f151, %f151, %f150;
	ld.global.f32 	%f153, [%rd15+96];
	fma.rn.f32 	%f154, %f153, %f153, %f152;
	ld.global.f32 	%f155, [%rd15+100];
	fma.rn.f32 	%f156, %f155, %f155, %f154;
	ld.global.f32 	%f157, [%rd15+104];
	fma.rn.f32 	%f158, %f157, %f157, %f156;
	ld.global.f32 	%f159, [%rd15+108];
	fma.rn.f32 	%f160, %f159, %f159, %f158;
	ld.global.f32 	%f161, [%rd15+112];
	fma.rn.f32 	%f162, %f161, %f161, %f160;
	ld.global.f32 	%f163, [%rd15+116];
	fma.rn.f32 	%f164, %f163, %f163, %f162;
	ld.global.f32 	%f165, [%rd15+120];
	fma.rn.f32 	%f166, %f165, %f165, %f164;
	ld.global.f32 	%f167, [%rd15+124];
	fma.rn.f32 	%f168, %f167, %f167, %f166;
	ld.global.f32 	%f169, [%rd15+128];
	fma.rn.f32 	%f170, %f169, %f169, %f168;
	ld.global.f32 	%f171, [%rd15+132];
	fma.rn.f32 	%f172, %f171, %f171, %f170;
	ld.global.f32 	%f173, [%rd15+136];
	fma.rn.f32 	%f174, %f173, %f173, %f172;
	ld.global.f32 	%f175, [%rd15+140];
	fma.rn.f32 	%f176, %f175, %f175, %f174;
	ld.global.f32 	%f177, [%rd15+144];
	fma.rn.f32 	%f178, %f177, %f177, %f176;
	ld.global.f32 	%f179, [%rd15+148];
	fma.rn.f32 	%f180, %f179, %f179, %f178;
	ld.global.f32 	%f181, [%rd15+152];
	fma.rn.f32 	%f182, %f181, %f181, %f180;
	ld.global.f32 	%f183, [%rd15+156];
	fma.rn.f32 	%f184, %f183, %f183, %f182;
	ld.global.f32 	%f185, [%rd15+160];
	fma.rn.f32 	%f186, %f185, %f185, %f184;
	ld.global.f32 	%f187, [%rd15+164];
	fma.rn.f32 	%f188, %f187, %f187, %f186;
	ld.global.f32 	%f189, [%rd15+168];
	fma.rn.f32 	%f190, %f189, %f189, %f188;
	ld.global.f32 	%f191, [%rd15+172];
	fma.rn.f32 	%f192, %f191, %f191, %f190;
	ld.global.f32 	%f193, [%rd15+176];
	fma.rn.f32 	%f194, %f193, %f193, %f192;
	ld.global.f32 	%f195, [%rd15+180];
	fma.rn.f32 	%f196, %f195, %f195, %f194;
	ld.global.f32 	%f197, [%rd15+184];
	fma.rn.f32 	%f198, %f197, %f197, %f196;
	ld.global.f32 	%f199, [%rd15+188];
	fma.rn.f32 	%f200, %f199, %f199, %f198;
	ld.global.f32 	%f201, [%rd15+192];
	fma.rn.f32 	%f202, %f201, %f201, %f200;
	ld.global.f32 	%f203, [%rd15+196];
	fma.rn.f32 	%f2, %f203, %f203, %f202;
	add.s64 	%rd19, %rd4, %rd14;
	mov.f64 	%fd9, 0d0000000000000000;
	mov.b32 	%r18, 0;
	mov.u64 	%rd18, %rd3;
$L__BB1_4:
	ld.global.f32 	%f204, [%rd18+-4];
	ld.global.f32 	%f205, [%rd19+-4];
	mul.f32 	%f206, %f204, %f205;
	cvt.f64.f32 	%fd4, %f206;
	add.f64 	%fd5, %fd9, %fd4;
	ld.global.f32 	%f207, [%rd18];
	ld.global.f32 	%f208, [%rd19];
	mul.f32 	%f209, %f207, %f208;
	cvt.f64.f32 	%fd6, %f209;
	add.f64 	%fd9, %fd5, %fd6;
	add.s32 	%r18, %r18, 2;
	add.s64 	%rd19, %rd19, 8;
	add.s64 	%rd18, %rd18, 8;
	setp.ne.s32 	%p7, %r18, 50;
	@%p7 bra 	$L__BB1_4;
	sqrt.rn.f32 	%f210, %f2;
	sqrt.rn.f32 	%f211, %f1;
	mul.f32 	%f212, %f211, %f210;
	cvt.f64.f32 	%fd7, %f212;
	div.rn.f64 	%fd8, %fd9, %fd7;
	cvt.rn.f32.f64 	%f213, %fd8;
$L__BB1_6:
	mul.wide.s32 	%rd16, %r17, 4;
	add.s64 	%rd17, %rd5, %rd16;
	st.global.f32 	[%rd17], %f213;
	add.s32 	%r17, %r17, %r3;
	setp.lt.s32 	%p8, %r17, %r8;
	@%p8 bra 	$L__BB1_2;
$L__BB1_7:
	ret;

}


// ===== COMPILED SASS (sm_100) =====

	.target	sm_100

	.elftype	@"ET_EXEC"


//--------------------- .note.nv.tkinfo           --------------------------
	.section	.note.nv.tkinfo,"",@"SHT_NOTE"
	.sectionflags	@"SHF_NOTE_NV_TKINFO"
	.tkinfo
        /*0018*/ 	.word	0x00000002
        /*0030*/ 	.string	""
        /*0030*/ 	.string	"ptxas"
        /*0030*/ 	.string	"Cuda compilation tools, release 13.0, V13.0.88"
        /*0030*/ 	.string	"Build cuda_13.0.r13.0/compiler.36424714_0"
        /*0030*/ 	.string	"-arch sm_100 -m 64 "



//--------------------- .note.nv.cuinfo           --------------------------
	.section	.note.nv.cuinfo,"",@"SHT_NOTE"
	.sectionflags	@"SHF_NOTE_NV_CUINFO"
        /*0018*/ 	.short	0x0002
        /*001a*/ 	.short	0x0064
        /*001c*/ 	.short	0x0082
	.zero		2


//--------------------- .nv.info                  --------------------------
	.section	.nv.info,"",@"SHT_CUDA_INFO"
	.align	4


	//----- nvinfo : EIATTR_REGCOUNT
	.align		4
        /*0000*/ 	.byte	0x04, 0x2f
        /*0002*/ 	.short	(.L_1 - .L_0)
	.align		4
.L_0:
        /*0004*/ 	.word	index@(_Z15perform_analogyPfiiiS_)
        /*0008*/ 	.word	0x0000000e


	//----- nvinfo : EIATTR_FRAME_SIZE
	.align		4
.L_1:
        /*000c*/ 	.byte	0x04, 0x11
        /*000e*/ 	.short	(.L_3 - .L_2)
	.align		4
.L_2:
        /*0010*/ 	.word	index@(_Z15perform_analogyPfiiiS_)
        /*0014*/ 	.word	0x00000000


	//----- nvinfo : EIATTR_REGCOUNT
	.align		4
.L_3:
        /*0018*/ 	.byte	0x04, 0x2f
        /*001a*/ 	.short	(.L_5 - .L_4)
	.align		4
.L_4:
        /*001c*/ 	.word	index@(_Z20compute_similaritiesPfS_iiiiS_)
        /*0020*/ 	.word	0x00000020


	//----- nvinfo : EIATTR_FRAME_SIZE
	.align		4
.L_5:
        /*0024*/ 	.byte	0x04, 0x11
        /*0026*/ 	.short	(.L_7 - .L_6)
	.align		4
.L_6:
        /*0028*/ 	.word	index@($__internal_1_$__cuda_sm20_sqrt_rn_f32_slowpath)
        /*002c*/ 	.word	0x00000000


	//----- nvinfo : EIATTR_FRAME_SIZE
	.align		4
.L_7:
        /*0030*/ 	.byte	0x04, 0x11
        /*0032*/ 	.short	(.L_9 - .L_8)
	.align		4
.L_8:
        /*0034*/ 	.word	index@($__internal_0_$__cuda_sm20_div_rn_f64_full)
        /*0038*/ 	.word	0x00000000


	//----- nvinfo : EIATTR_FRAME_SIZE
	.align		4
.L_9:
        /*003c*/ 	.byte	0x04, 0x11
        /*003e*/ 	.short	(.L_11 - .L_10)
	.align		4
.L_10:
        /*0040*/ 	.word	index@(_Z20compute_similaritiesPfS_iiiiS_)
        /*0044*/ 	.word	0x00000000


	//----- nvinfo : EIATTR_MIN_STACK_SIZE
	.align		4
.L_11:
        /*0048*/ 	.byte	0x04, 0x12
        /*004a*/ 	.short	(.L_13 - .L_12)
	.align		4
.L_12:
        /*004c*/ 	.word	index@(_Z20compute_similaritiesPfS_iiiiS_)
        /*0050*/ 	.word	0x00000000


	//----- nvinfo : EIATTR_MIN_STACK_SIZE
	.align		4
.L_13:
        /*0054*/ 	.byte	0x04, 0x12
        /*0056*/ 	.short	(.L_15 - .L_14)
	.align		4
.L_14:
        /*0058*/ 	.word	index@(_Z15perform_analogyPfiiiS_)
        /*005c*/ 	.word	0x00000000
.L_15:


//--------------------- .nv.compat                --------------------------
	.section	.nv.compat,"",@"SHT_CUDA_COMPAT_INFO"
	.align	4
        /*0000*/ 	.byte	0x02, 0x09, 0x00, 0x00, 0x02, 0x02, 0x01, 0x00, 0x02, 0x05, 0x05, 0x00, 0x03, 0x07, 0x01, 0x01
        /*0010*/ 	.byte	0x02, 0x03, 0x00, 0x00, 0x02, 0x06, 0x01, 0x00, 0x04, 0x0b, 0x08, 0x00, 0x01, 0x00, 0x00, 0x00
        /*0020*/ 	.byte	0x00, 0x00, 0x00, 0x00


//--------------------- .nv.info._Z20compute_similaritiesPfS_iiiiS_ --------------------------
	.section	.nv.info._Z20compute_similaritiesPfS_iiiiS_,"",@"SHT_CUDA_INFO"
	.sectionflags	@""
	.align	4


	//----- nvinfo : EIATTR_CUDA_API_VERSION
	.align		4
        /*0000*/ 	.byte	0x04, 0x37
        /*0002*/ 	.short	(.L_17 - .L_16)
.L_16:
        /*0004*/ 	.word	0x00000082


	//----- nvinfo : EIATTR_KPARAM_INFO
	.align		4
.L_17:
        /*0008*/ 	.byte	0x04, 0x17
        /*000a*/ 	.short	(.L_19 - .L_18)
.L_18:
        /*000c*/ 	.word	0x00000000
        /*0010*/ 	.short	0x0006
        /*0012*/ 	.short	0x0020
        /*0014*/ 	.byte	0x00, 0xf5, 0x21, 0x00


	//----- nvinfo : EIATTR_KPARAM_INFO
	.align		4
.L_19:
        /*0018*/ 	.byte	0x04, 0x17
        /*001a*/ 	.short	(.L_21 - .L_20)
.L_20:
        /*001c*/ 	.word	0x00000000
        /*0020*/ 	.short	0x0005
        /*0022*/ 	.short	0x001c
        /*0024*/ 	.byte	0x00, 0xf0, 0x11, 0x00


	//----- nvinfo : EIATTR_KPARAM_INFO
	.align		4
.L_21:
        /*0028*/ 	.byte	0x04, 0x17
        /*002a*/ 	.short	(.L_23 - .L_22)
.L_22:
        /*002c*/ 	.word	0x00000000
        /*0030*/ 	.short	0x0004
        /*0032*/ 	.short	0x0018
        /*0034*/ 	.byte	0x00, 0xf0, 0x11, 0x00


	//----- nvinfo : EIATTR_KPARAM_INFO
	.align		4
.L_23:
        /*0038*/ 	.byte	0x04, 0x17
        /*003a*/ 	.short	(.L_25 - .L_24)
.L_24:
        /*003c*/ 	.word	0x00000000
        /*0040*/ 	.short	0x0003
        /*0042*/ 	.short	0x0014
        /*0044*/ 	.byte	0x00, 0xf0, 0x11, 0x00


	//----- nvinfo : EIATTR_KPARAM_INFO
	.align		4
.L_25:
        /*0048*/ 	.byte	0x04, 0x17
        /*004a*/ 	.short	(.L_27 - .L_26)
.L_26:
        /*004c*/ 	.word	0x00000000
        /*0050*/ 	.short	0x0002
        /*0052*/ 	.short	0x0010
        /*0054*/ 	.byte	0x00, 0xf0, 0x11, 0x00


	//----- nvinfo : EIATTR_KPARAM_INFO
	.align		4
.L_27:
        /*0058*/ 	.byte	0x04, 0x17
        /*005a*/ 	.short	(.L_29 - .L_28)
.L_28:
        /*005c*/ 	.word	0x00000000
        /*0060*/ 	.short	0x0001
        /*0062*/ 	.short	0x0008
        /*0064*/ 	.byte	0x00, 0xf5, 0x21, 0x00


	//----- nvinfo : EIATTR_KPARAM_INFO
	.align		4
.L_29:
        /*0068*/ 	.byte	0x04, 0x17
        /*006a*/ 	.short	(.L_31 - .L_30)
.L_30:
        /*006c*/ 	.word	0x00000000
        /*0070*/ 	.short	0x0000
        /*0072*/ 	.short	0x0000
        /*0074*/ 	.byte	0x00, 0xf5, 0x21, 0x00


	//----- nvinfo : EIATTR_SPARSE_MMA_MASK
	.align		4
.L_31:
        /*0078*/ 	.byte	0x03, 0x50
        /*007a*/ 	.short	0x0000


	//----- nvinfo : EIATTR_MAXREG_COUNT
	.align		4
        /*007c*/ 	.byte	0x03, 0x1b
        /*007e*/ 	.short	0x00ff


	//----- nvinfo : EIATTR_MERCURY_ISA_VERSION
	.align		4
        /*0080*/ 	.byte	0x03, 0x5f
        /*0082*/ 	.short	0x0101


	//----- nvinfo : EIATTR_VRC_CTA_INIT_COUNT
	.align		4
        /*0084*/ 	.byte	0x02, 0x4a
	.zero		1
	.zero		1


	//----- nvinfo : EIATTR_EXIT_INSTR_OFFSETS
	.align		4
        /*0088*/ 	.byte	0x04, 0x1c
        /*008a*/ 	.short	(.L_33 - .L_32)


	//   ....[0]....
.L_32:
        /*008c*/ 	.word	0x00000070


	//   ....[1]....
        /*0090*/ 	.word	0x000021f0


	//----- nvinfo : EIATTR_CRS_STACK_SIZE
	.align		4
.L_33:
        /*0094*/ 	.byte	0x04, 0x1e
        /*0096*/ 	.short	(.L_35 - .L_34)
.L_34:
        /*0098*/ 	.word	0x00000000


	//----- nvinfo : EIATTR_CBANK_PARAM_SIZE
	.align		4
.L_35:
        /*009c*/ 	.byte	0x03, 0x19
        /*009e*/ 	.short	0x0028


	//----- nvinfo : EIATTR_PARAM_CBANK
	.align		4
        /*00a0*/ 	.byte	0x04, 0x0a
        /*00a2*/ 	.short	(.L_37 - .L_36)
	.align		4
.L_36:
        /*00a4*/ 	.word	index@(.nv.constant0._Z20compute_similaritiesPfS_iiiiS_)
        /*00a8*/ 	.short	0x0380
        /*00aa*/ 	.short	0x0028


	//----- nvinfo : EIATTR_SW_WAR
	.align		4
.L_37:
        /*00ac*/ 	.byte	0x04, 0x36
        /*00ae*/ 	.short	(.L_39 - .L_38)
.L_38:
        /*00b0*/ 	.word	0x00000008
.L_39:


//--------------------- .nv.info._Z15perform_analogyPfiiiS_ --------------------------
	.section	.nv.info._Z15perform_analogyPfiiiS_,"",@"SHT_CUDA_INFO"
	.sectionflags	@""
	.align	4


	//----- nvinfo : EIATTR_CUDA_API_VERSION
	.align		4
        /*0000*/ 	.byte	0x04, 0x37
        /*0002*/ 	.short	(.L_41 - .L_40)
.L_40:
        /*0004*/ 	.word	0x00000082


	//----- nvinfo : EIATTR_KPARAM_INFO
	.align		4
.L_41:
        /*0008*/ 	.byte	0x04, 0x17
        /*000a*/ 	.short	(.L_43 - .L_42)
.L_42:
        /*000c*/ 	.word	0x00000000
        /*0010*/ 	.short	0x0004
        /*0012*/ 	.short	0x0018
        /*0014*/ 	.byte	0x00, 0xf5, 0x21, 0x00


	//----- nvinfo : EIATTR_KPARAM_INFO
	.align		4
.L_43:
        /*0018*/ 	.byte	0x04, 0x17
        /*001a*/ 	.short	(.L_45 - .L_44)
.L_44:
        /*001c*/ 	.word	0x00000000
        /*0020*/ 	.short	0x0003
        /*0022*/ 	.short	0x0010
        /*0024*/ 	.byte	0x00, 0xf0, 0x11, 0x00


	//----- nvinfo : EIATTR_KPARAM_INFO
	.align		4
.L_45:
        /*0028*/ 	.byte	0x04, 0x17
        /*002a*/ 	.short	(.L_47 - .L_46)
.L_46:
        /*002c*/ 	.word	0x00000000
        /*0030*/ 	.short	0x0002
        /*0032*/ 	.short	0x000c
        /*0034*/ 	.byte	0x00, 0xf0, 0x11, 0x00


	//----- nvinfo : EIATTR_KPARAM_INFO
	.align		4
.L_47:
        /*0038*/ 	.byte	0x04, 0x17
        /*003a*/ 	.short	(.L_49 - .L_48)
.L_48:
        /*003c*/ 	.word	0x00000000
        /*0040*/ 	.short	0x0001
        /*0042*/ 	.short	0x0008
        /*0044*/ 	.byte	0x00, 0xf0, 0x11, 0x00


	//----- nvinfo : EIATTR_KPARAM_INFO
	.align		4
.L_49:
        /*0048*/ 	.byte	0x04, 0x17
        /*004a*/ 	.short	(.L_51 - .L_50)
.L_50:
        /*004c*/ 	.word	0x00000000
        /*0050*/ 	.short	0x0000
        /*0052*/ 	.short	0x0000
        /*0054*/ 	.byte	0x00, 0xf5, 0x21, 0x00


	//----- nvinfo : EIATTR_SPARSE_MMA_MASK
	.align		4
.L_51:
        /*0058*/ 	.byte	0x03, 0x50
        /*005a*/ 	.short	0x0000


	//----- nvinfo : EIATTR_MAXREG_COUNT
	.align		4
        /*005c*/ 	.byte	0x03, 0x1b
        /*005e*/ 	.short	0x00ff


	//----- nvinfo : EIATTR_MERCURY_ISA_VERSION
	.align		4
        /*0060*/ 	.byte	0x03, 0x5f
        /*0062*/ 	.short	0x0101


	//----- nvinfo : EIATTR_VRC_CTA_INIT_COUNT
	.align		4
        /*0064*/ 	.byte	0x02, 0x4a
	.zero		1
	.zero		1


	//----- nvinfo : EIATTR_EXIT_INSTR_OFFSETS
	.align		4
        /*0068*/ 	.byte	0x04, 0x1c
        /*006a*/ 	.short	(.L_53 - .L_52)


	//   ....[0]....
.L_52:
        /*006c*/ 	.word	0x00000170


	//----- nvinfo : EIATTR_CBANK_PARAM_SIZE
	.align		4
.L_53:
        /*0070*/ 	.byte	0x03, 0x19
        /*0072*/ 	.short	0x0020


	//----- nvinfo : EIATTR_PARAM_CBANK
	.align		4
        /*0074*/ 	.byte	0x04, 0x0a
        /*0076*/ 	.short	(.L_55 - .L_54)
	.align		4
.L_54:
        /*0078*/ 	.word	index@(.nv.constant0._Z15perform_analogyPfiiiS_)
        /*007c*/ 	.short	0x0380
        /*007e*/ 	.short	0x0020


	//----- nvinfo : EIATTR_SW_WAR
	.align		4
.L_55:
        /*0080*/ 	.byte	0x04, 0x36
        /*0082*/ 	.short	(.L_57 - .L_56)
.L_56:
        /*0084*/ 	.word	0x00000008
.L_57:


//--------------------- .nv.callgraph             --------------------------
	.section	.nv.callgraph,"",@"SHT_CUDA_CALLGRAPH"
	.align	4
	.sectionentsize	8
	.align		4
        /*0000*/ 	.word	0x00000000
	.align		4
        /*0004*/ 	.word	0xffffffff
	.align		4
        /*0008*/ 	.word	0x00000000
	.align		4
        /*000c*/ 	.word	0xfffffffe
	.align		4
        /*0010*/ 	.word	0x00000000
	.align		4
        /*0014*/ 	.word	0xfffffffd
	.align		4
        /*0018*/ 	.word	0x00000000
	.align		4
        /*001c*/ 	.word	0xfffffffc


//--------------------- .text._Z20compute_similaritiesPfS_iiiiS_ --------------------------
	.section	.text._Z20compute_similaritiesPfS_iiiiS_,"ax",@progbits
	.align	128
        .global         _Z20compute_similaritiesPfS_iiiiS_
        .type           _Z20compute_similaritiesPfS_iiiiS_,@function
        .size           _Z20compute_similaritiesPfS_iiiiS_,(.L_x_20 - _Z20compute_similaritiesPfS_iiiiS_)
        .other          _Z20compute_similaritiesPfS_iiiiS_,@"STO_CUDA_ENTRY STV_DEFAULT"
_Z20compute_similaritiesPfS_iiiiS_:
.text._Z20compute_similaritiesPfS_iiiiS_:
[----:B------:R-:W-:Y:S01]  /*0000*/  LDC R1, c[0x0][0x37c] ;  /* 0x0000df00ff017b82 */ /* 0x000fe20000000800 */
[----:B------:R-:W0:Y:S07]  /*0010*/  S2R R3, SR_TID.X ;  /* 0x0000000000037919 */ /* 0x000e2e0000002100 */
[----:B------:R-:W0:Y:S01]  /*0020*/  S2UR UR4, SR_CTAID.X ;  /* 0x00000000000479c3 */ /* 0x000e220000002500 */
[----:B------:R-:W1:Y:S07]  /*0030*/  LDCU UR5, c[0x0][0x390] ;  /* 0x00007200ff0577ac */ /* 0x000e6e0008000800 */
[----:B------:R-:W0:Y:S02]  /*0040*/  LDC R2, c[0x0][0x360] ;  /* 0x0000d800ff027b82 */ /* 0x000e240000000800 */
[----:B0-----:R-:W-:-:S05]  /*0050*/  IMAD R0, R2, UR4, R3 ;  /* 0x0000000402007c24 */ /* 0x001fca000f8e0203 */
[----:B-1----:R-:W-:-:S13]  /*0060*/  ISETP.GE.AND P0, PT, R0, UR5, PT ;  /* 0x0000000500007c0c */ /* 0x002fda000bf06270 */
[----:B------:R-:W-:Y:S05]  /*0070*/  @P0 EXIT ;  /* 0x000000000000094d */ /* 0x000fea0003800000 */
[----:B------:R-:W0:Y:S01]  /*0080*/  LDCU.128 UR8, c[0x0][0x380] ;  /* 0x00007000ff0877ac */ /* 0x000e220008000c00 */
[----:B------:R-:W1:Y:S01]  /*0090*/  LDC.64 R10, c[0x0][0x388] ;  /* 0x0000e200ff0a7b82 */ /* 0x000e620000000a00 */
[----:B------:R-:W2:Y:S01]  /*00a0*/  LDCU UR12, c[0x0][0x370] ;  /* 0x00006e00ff0c77ac */ /* 0x000ea20008000800 */
[----:B------:R-:W3:Y:S06]  /*00b0*/  LDCU.64 UR14, c[0x0][0x358] ;  /* 0x00006b00ff0e77ac */ /* 0x000eec0008000a00 */
[----:B------:R-:W4:Y:S01]  /*00c0*/  LDC.64 R12, c[0x0][0x3a0] ;  /* 0x0000e800ff0c7b82 */ /* 0x000f220000000a00 */
[----:B------:R-:W1:Y:S01]  /*00d0*/  LDCU UR18, c[0x0][0x390] ;  /* 0x00007200ff1277ac */ /* 0x000e620008000800 */
[----:B------:R-:W1:Y:S01]  /*00e0*/  LDCU UR13, c[0x0][0x394] ;  /* 0x00007280ff0d77ac */ /* 0x000e620008000800 */
[----:B0-----:R-:W-:-:S02]  /*00f0*/  UIADD3 UR6, UP0, UPT, UR8, 0x4, URZ ;  /* 0x0000000408067890 */ /* 0x001fc4000ff1e0ff */
[----:B------:R-:W-:Y:S01]  /*0100*/  UIADD3 UR4, UP1, UPT, UR10, 0x4, URZ ;  /* 0x000000040a047890 */ /* 0x000fe2000ff3e0ff */
[----:B--2---:R-:W-:Y:S01]  /*0110*/  IMAD R2, R2, UR12, RZ ;  /* 0x0000000c02027c24 */ /* 0x004fe2000f8e02ff */
[----:B------:R-:W-:Y:S02]  /*0120*/  UIADD3.X UR7, UPT, UPT, URZ, UR9, URZ, UP0, !UPT ;  /* 0x00000009ff077290 */ /* 0x000fe400087fe4ff */
[----:B------:R-:W-:Y:S01]  /*0130*/  MOV R14, UR6 ;  /* 0x00000006000e7c02 */ /* 0x000fe20008000f00 */
[----:B------:R-:W0:Y:S03]  /*0140*/  LDCU.64 UR16, c[0x0][0x398] ;  /* 0x00007300ff1077ac */ /* 0x000e260008000a00 */
[----:B------:R-:W-:Y:S01]  /*0150*/  MOV R15, UR7 ;  /* 0x00000007000f7c02 */ /* 0x000fe20008000f00 */
[----:B---3--:R-:W-:-:S12]  /*0160*/  UIADD3.X UR5, UPT, UPT, URZ, UR11, URZ, UP1, !UPT ;  /* 0x0000000bff057290 */ /* 0x008fd80008ffe4ff */
.L_x_10:
[C---:B0-----:R-:W-:Y:S01]  /*0170*/  ISETP.NE.AND P0, PT, R0.reuse, UR16, PT ;  /* 0x0000001000007c0c */ /* 0x041fe2000bf05270 */
[----:B------:R-:W-:Y:S01]  /*0180*/  BSSY.RECONVERGENT B0, `(.L_x_0) ;  /* 0x0000201000007945 */ /* 0x000fe20003800200 */
[----:B------:R-:W-:Y:S02]  /*0190*/  HFMA2 R3, -RZ, RZ, -1.875, 0 ;  /* 0xbf800000ff037431 */ /* 0x000fe400000001ff */
[----:B-1----:R-:W-:-:S04]  /*01a0*/  ISETP.EQ.OR P0, PT, R0, UR13, !P0 ;  /* 0x0000000d00007c0c */ /* 0x002fc8000c702670 */
[----:B------:R-:W-:-:S13]  /*01b0*/  ISETP.EQ.OR P0, PT, R0, UR17, P0 ;  /* 0x0000001100007c0c */ /* 0x000fda0008702670 */
[----:B------:R-:W-:Y:S05]  /*01c0*/  @P0 BRA `(.L_x_1) ;  /* 0x0000001c00f00947 */ /* 0x000fea0003800000 */
[----:B------:R-:W-:Y:S01]  /*01d0*/  MOV R16, UR4 ;  /* 0x0000000400107c02 */ /* 0x000fe20008000f00 */
[----:B------:R-:W-:Y:S01]  /*01e0*/  IMAD R5, R0, 0x32, RZ ;  /* 0x0000003200057824 */ /* 0x000fe200078e02ff */
[----:B------:R-:W-:Y:S01]  /*01f0*/  MOV R17, UR5 ;  /* 0x0000000500117c02 */ /* 0x000fe20008000f00 */
[----:B------:R-:W2:Y:S02]  /*0200*/  LDG.E R6, desc[UR14][R14.64+-0x4] ;  /* 0xfffffc0e0e067981 */ /* 0x000ea4000c1e1900 */
[----:B------:R-:W-:Y:S02]  /*0210*/  IMAD.WIDE R16, R5, 0x4, R16 ;  /* 0x0000000405107825 */ /* 0x000fe400078e0210 */
[----:B------:R-:W3:Y:S04]  /*0220*/  LDG.E R22, desc[UR14][R14.64] ;  /* 0x0000000e0e167981 */ /* 0x000ee8000c1e1900 */
[----:B------:R-:W2:Y:S04]  /*0230*/  LDG.E R7, desc[UR14][R16.64+-0x4] ;  /* 0xfffffc0e10077981 */ /* 0x000ea8000c1e1900 */
[----:B------:R-:W3:Y:S04]  /*0240*/  LDG.E R23, desc[UR14][R16.64] ;  /* 0x0000000e10177981 */ /* 0x000ee8000c1e1900 */
[----:B------:R-:W5:Y:S04]  /*0250*/  LDG.E R3, desc[UR14][R14.64+0xc] ;  /* 0x00000c0e0e037981 */ /* 0x000f68000c1e1900 */
[----:B------:R-:W5:Y:S04]  /*0260*/  LDG.E R4, desc[UR14][R16.64+0xc] ;  /* 0x00000c0e10047981 */ /* 0x000f68000c1e1900 */
[----:B------:R-:W4:Y:S04]  /*0270*/  LDG.E R8, desc[UR14][R14.64+0x4] ;  /* 0x0000040e0e087981 */ /* 0x000f28000c1e1900 */
[----:B------:R-:W4:Y:S04]  /*0280*/  LDG.E R9, desc[UR14][R16.64+0x4] ;  /* 0x0000040e10097981 */ /* 0x000f28000c1e1900 */
[----:B------:R-:W4:Y:S04]  /*0290*/  LDG.E R19, desc[UR14][R14.64+0x8] ;  /* 0x0000080e0e137981 */ /* 0x000f28000c1e1900 */
[----:B------:R-:W4:Y:S04]  /*02a0*/  LDG.E R18, desc[UR14][R16.64+0x8] ;  /* 0x0000080e10127981 */ /* 0x000f28000c1e1900 */
[----:B------:R-:W4:Y:S04]  /*02b0*/  LDG.E R24, desc[UR14][R14.64+0x10] ;  /* 0x0000100e0e187981 */ /* 0x000f28000c1e1900 */
[----:B------:R-:W4:Y:S04]  /*02c0*/  LDG.E R25, desc[UR14][R16.64+0x10] ;  /* 0x0000100e10197981 */ /* 0x000f28000c1e1900 */
[----:B------:R-:W4:Y:S04]  /*02d0*/  LDG.E R26, desc[UR14][R14.64+0x14] ;  /* 0x0000140e0e1a7981 */ /* 0x000f28000c1e1900 */
[----:B------:R-:W4:Y:S01]  /*02e0*/  LDG.E R27, desc[UR14][R16.64+0x14] ;  /* 0x0000140e101b7981 */ /* 0x000f22000c1e1900 */
[----:B--2---:R-:W-:-:S04]  /*02f0*/  FMUL R28, R6, R7 ;  /* 0x00000007061c7220 */ /* 0x004fc80000400000 */
[----:B------:R-:W0:Y:S01]  /*0300*/  F2F.F64.F32 R20, R28 ;  /* 0x0000001c00147310 */ /* 0x000e220000201800 */
[----:B---3--:R-:W-:Y:S02]  /*0310*/  FMUL R29, R22, R23 ;  /* 0x00000017161d7220 */ /* 0x008fe40000400000 */
[----:B------:R-:W2:Y:S04]  /*0320*/  LDG.E R23, desc[UR14][R14.64+0x18] ;  /* 0x0000180e0e177981 */ /* 0x000ea8000c1e1900 */
[----:B------:R-:W3:Y:S01]  /*0330*/  LDG.E R22, desc[UR14][R14.64+0x1c] ;  /* 0x00001c0e0e167981 */ /* 0x000ee2000c1e1900 */
[----:B------:R-:W1:Y:S01]  /*0340*/  F2F.F64.F32 R6, R29 ;  /* 0x0000001d00067310 */ /* 0x000e620000201800 */
[----:B0-----:R-:W-:-:S08]  /*0350*/  DADD R20, RZ, R20 ;  /* 0x00000000ff147229 */ /* 0x001fd00000000014 */
[----:B-1----:R-:W-:Y:S02]  /*0360*/  DADD R6, R20, R6 ;  /* 0x0000000014067229 */ /* 0x002fe40000000006 */
[----:B------:R-:W2:Y:S04]  /*0370*/  LDG.E R21, desc[UR14][R16.64+0x18] ;  /* 0x0000180e10157981 */ /* 0x000ea8000c1e1900 */
[----:B------:R-:W3:Y:S01]  /*0380*/  LDG.E R20, desc[UR14][R16.64+0x1c] ;  /* 0x00001c0e10147981 */ /* 0x000ee2000c1e1900 */
[----:B-----5:R-:W-:-:S03]  /*0390*/  FMUL R29, R3, R4 ;  /* 0x00000004031d7220 */ /* 0x020fc60000400000 */
[----:B------:R-:W5:Y:S04]  /*03a0*/  LDG.E R3, desc[UR14][R14.64+0x24] ;  /* 0x0000240e0e037981 */ /* 0x000f68000c1e1900 */
[----:B------:R-:W5:Y:S01]  /*03b0*/  LDG.E R4, desc[UR14][R16.64+0x24] ;  /* 0x0000240e10047981 */ /* 0x000f62000c1e1900 */
[----:B----4-:R-:W-:-:S06]  /*03c0*/  FMUL R8, R8, R9 ;  /* 0x0000000908087220 */ /* 0x010fcc0000400000 */
[----:B------:R-:W0:Y:S02]  /*03d0*/  F2F.F64.F32 R8, R8 ;  /* 0x0000000800087310 */ /* 0x000e240000201800 */
[----:B0-----:R-:W-:Y:S01]  /*03e0*/  DADD R6, R6, R8 ;  /* 0x0000000006067229 */ /* 0x001fe20000000008 */
[----:B------:R-:W4:Y:S04]  /*03f0*/  LDG.E R9, desc[UR14][R14.64+0x20] ;  /* 0x0000200e0e097981 */ /* 0x000f28000c1e1900 */
[----:B------:R-:W4:Y:S01]  /*0400*/  LDG.E R8, desc[UR14][R16.64+0x20] ;  /* 0x0000200e10087981 */ /* 0x000f22000c1e1900 */
[----:B------:R-:W-:-:S04]  /*0410*/  FMUL R28, R19, R18 ;  /* 0x00000012131c7220 */ /* 0x000fc80000400000 */
[----:B------:R0:W1:Y:S02]  /*0420*/  F2F.F64.F32 R18, R28 ;  /* 0x0000001c00127310 */ /* 0x0000640000201800 */
[----:B0-----:R-:W-:Y:S02]  /*0430*/  FMUL R28, R24, R25 ;  /* 0x00000019181c7220 */ /* 0x001fe40000400000 */
[----:B------:R-:W4:Y:S04]  /*0440*/  LDG.E R24, desc[UR14][R14.64+0x28] ;  /* 0x0000280e0e187981 */ /* 0x000f28000c1e1900 */
[----:B------:R-:W4:Y:S01]  /*0450*/  LDG.E R25, desc[UR14][R16.64+0x28] ;  /* 0x0000280e10197981 */ /* 0x000f22000c1e1900 */
[----:B-1----:R-:W-:Y:S01]  /*0460*/  DADD R18, R6, R18 ;  /* 0x0000000006127229 */ /* 0x002fe20000000012 */
[----:B------:R-:W0:Y:S01]  /*0470*/  F2F.F64.F32 R6, R29 ;  /* 0x0000001d00067310 */ /* 0x000e220000201800 */
[----:B------:R-:W-:-:S02]  /*0480*/  FMUL R26, R26, R27 ;  /* 0x0000001b1a1a7220 */ /* 0x000fc40000400000 */
[----:B------:R-:W4:Y:S04]  /*0490*/  LDG.E R27, desc[UR14][R14.64+0x30] ;  /* 0x0000300e0e1b7981 */ /* 0x000f28000c1e1900 */
[----:B0-----:R-:W-:Y:S02]  /*04a0*/  DADD R6, R18, R6 ;  /* 0x0000000012067229 */ /* 0x001fe40000000006 */
[----:B------:R-:W0:Y:S06]  /*04b0*/  F2F.F64.F32 R18, R28 ;  /* 0x0000001c00127310 */ /* 0x000e2c0000201800 */
[----:B0-----:R-:W-:-:S02]  /*04c0*/  DADD R18, R6, R18 ;  /* 0x0000000006127229 */ /* 0x001fc40000000012 */
[----:B------:R0:W1:Y:S02]  /*04d0*/  F2F.F64.F32 R6, R26 ;  /* 0x0000001a00067310 */ /* 0x0000640000201800 */
[----:B0-----:R-:W4:Y:S04]  /*04e0*/  LDG.E R26, desc[UR14][R16.64+0x2c] ;  /* 0x00002c0e101a7981 */ /* 0x001f28000c1e1900 */
[----:B-1----:R-:W-:Y:S01]  /*04f0*/  DADD R6, R18, R6 ;  /* 0x0000000012067229 */ /* 0x002fe20000000006 */
[----:B--2---:R-:W-:Y:S02]  /*0500*/  FMUL R29, R23, R21 ;  /* 0x00000015171d7220 */ /* 0x004fe40000400000 */
[----:B------:R-:W2:Y:S01]  /*0510*/  LDG.E R23, desc[UR14][R16.64+0x30] ;  /* 0x0000300e10177981 */ /* 0x000ea2000c1e1900 */
[----:B---3--:R-:W-:-:S03]  /*0520*/  FMUL R20, R22, R20 ;  /* 0x0000001416147220 */ /* 0x008fc60000400000 */
[----:B------:R-:W3:Y:S01]  /*0530*/  LDG.E R22, desc[UR14][R14.64+0x2c] ;  /* 0x00002c0e0e167981 */ /* 0x000ee2000c1e1900 */
[----:B------:R-:W0:Y:S03]  /*0540*/  F2F.F64.F32 R18, R29 ;  /* 0x0000001d00127310 */ /* 0x000e260000201800 */
[----:B------:R-:W3:Y:S01]  /*0550*/  LDG.E R21, desc[UR14][R14.64+0x34] ;  /* 0x0000340e0e157981 */ /* 0x000ee2000c1e1900 */
[----:B0-----:R-:W-:-:S04]  /*0560*/  DADD R18, R6, R18 ;  /* 0x0000000006127229 */ /* 0x001fc80000000012 */
[----:B------:R0:W1:Y:S02]  /*0570*/  F2F.F64.F32 R6, R20 ;  /* 0x0000001400067310 */ /* 0x0000640000201800 */
[----:B0-----:R-:W3:Y:S02]  /*0580*/  LDG.E R20, desc[UR14][R16.64+0x34] ;  /* 0x0000340e10147981 */ /* 0x001ee4000c1e1900 */
[----:B-1----:R-:W-:Y:S02]  /*0590*/  DADD R6, R18, R6 ;  /* 0x0000000012067229 */ /* 0x002fe40000000006 */
[----:B------:R-:W3:Y:S04]  /*05a0*/  LDG.E R18, desc[UR14][R14.64+0x38] ;  /* 0x0000380e0e127981 */ /* 0x000ee8000c1e1900 */
[----:B------:R-:W3:Y:S01]  /*05b0*/  LDG.E R19, desc[UR14][R16.64+0x38] ;  /* 0x0000380e10137981 */ /* 0x000ee2000c1e1900 */
[----:B-----5:R-:W-:-:S03]  /*05c0*/  FMUL R29, R3, R4 ;  /* 0x00000004031d7220 */ /* 0x020fc60000400000 */
[----:B------:R-:W5:Y:S04]  /*05d0*/  LDG.E R4, desc[UR14][R14.64+0x3c] ;  /* 0x00003c0e0e047981 */ /* 0x000f68000c1e1900 */
[----:B------:R-:W5:Y:S01]  /*05e0*/  LDG.E R3, desc[UR14][R16.64+0x3c] ;  /* 0x00003c0e10037981 */ /* 0x000f62000c1e1900 */
[----:B----4-:R-:W-:-:S04]  /*05f0*/  FMUL R28, R9, R8 ;  /* 0x00000008091c7220 */ /* 0x010fc80000400000 */
[----:B------:R-:W0:Y:S01]  /*0600*/  F2F.F64.F32 R8, R28 ;  /* 0x0000001c00087310 */ /* 0x000e220000201800 */
[----:B------:R-:W-:Y:S02]  /*0610*/  FMUL R24, R24, R25 ;  /* 0x0000001918187220 */ /* 0x000fe40000400000 */
[----:B------:R-:W4:Y:S01]  /*0620*/  LDG.E R25, desc[UR14][R16.64+0x40] ;  /* 0x0000400e10197981 */ /* 0x000f22000c1e1900 */
[----:B0-----:R-:W-:-:S04]  /*0630*/  DADD R8, R6, R8 ;  /* 0x0000000006087229 */ /* 0x001fc80000000008 */
[----:B------:R-:W0:Y:S04]  /*0640*/  F2F.F64.F32 R6, R29 ;  /* 0x0000001d00067310 */ /* 0x000e280000201800 */
[----:B0-----:R-:W-:-:S04]  /*0650*/  DADD R6, R8, R6 ;  /* 0x0000000008067229 */ /* 0x001fc80000000006 */
[----:B------:R0:W1:Y:S02]  /*0660*/  F2F.F64.F32 R8, R24 ;  /* 0x0000001800087310 */ /* 0x0000640000201800 */
[----:B0-----:R-:W4:Y:S02]  /*0670*/  LDG.E R24, desc[UR14][R14.64+0x40] ;  /* 0x0000400e0e187981 */ /* 0x001f24000c1e1900 */
[----:B-1----:R-:W-:Y:S01]  /*0680*/  DADD R8, R6, R8 ;  /* 0x0000000006087229 */ /* 0x002fe20000000008 */
[----:B--2---:R-:W-:Y:S02]  /*0690*/  FMUL R23, R27, R23 ;  /* 0x000000171b177220 */ /* 0x004fe40000400000 */
[----:B------:R-:W2:Y:S01]  /*06a0*/  LDG.E R27, desc[UR14][R16.64+0x44] ;  /* 0x0000440e101b7981 */ /* 0x000ea2000c1e1900 */
[----:B---3--:R-:W-:-:S03]  /*06b0*/  FMUL R28, R22, R26 ;  /* 0x0000001a161c7220 */ /* 0x008fc60000400000 */
[----:B------:R-:W2:Y:S01]  /*06c0*/  LDG.E R26, desc[UR14][R14.64+0x44] ;  /* 0x0000440e0e1a7981 */ /* 0x000ea2000c1e1900 */
[----:B------:R-:W0:Y:S03]  /*06d0*/  F2F.F64.F32 R6, R28 ;  /* 0x0000001c00067310 */ /* 0x000e260000201800 */
[----:B------:R-:W3:Y:S01]  /*06e0*/  LDG.E R22, desc[UR14][R14.64+0x4c] ;  /* 0x00004c0e0e167981 */ /* 0x000ee2000c1e1900 */
[----:B0-----:R-:W-:-:S04]  /*06f0*/  DADD R6, R8, R6 ;  /* 0x0000000008067229 */ /* 0x001fc80000000006 */
[----:B------:R0:W1:Y:S01]  /*0700*/  F2F.F64.F32 R8, R23 ;  /* 0x0000001700087310 */ /* 0x0000620000201800 */
[----:B------:R-:W-:Y:S02]  /*0710*/  FMUL R29, R21, R20 ;  /* 0x00000014151d7220 */ /* 0x000fe40000400000 */
[----:B------:R-:W3:Y:S04]  /*0720*/  LDG.E R20, desc[UR14][R16.64+0x48] ;  /* 0x0000480e10147981 */ /* 0x000ee8000c1e1900 */
[----:B0-----:R-:W3:Y:S04]  /*0730*/  LDG.E R23, desc[UR14][R14.64+0x48] ;  /* 0x0000480e0e177981 */ /* 0x001ee8000c1e1900 */
[----:B------:R-:W3:Y:S01]  /*0740*/  LDG.E R21, desc[UR14][R16.64+0x4c] ;  /* 0x00004c0e10157981 */ /* 0x000ee2000c1e1900 */
[----:B-1----:R-:W-:Y:S01]  /*0750*/  DADD R8, R6, R8 ;  /* 0x0000000006087229 */ /* 0x002fe20000000008 */
[----:B------:R-:W0:Y:S01]  /*0760*/  F2F.F64.F32 R6, R29 ;  /* 0x0000001d00067310 */ /* 0x000e220000201800 */
[----:B------:R-:W-:-:S02]  /*0770*/  FMUL R28, R18, R19 ;  /* 0x00000013121c7220 */ /* 0x000fc40000400000 */
[----:B------:R-:W3:Y:S04]  /*0780*/  LDG.E R19, desc[UR14][R14.64+0x50] ;  /* 0x0000500e0e137981 */ /* 0x000ee8000c1e1900 */
[----:B------:R-:W3:Y:S01]  /*0790*/  LDG.E R18, desc[UR14][R16.64+0x50] ;  /* 0x0000500e10127981 */ /* 0x000ee2000c1e1900 */
[----:B0-----:R-:W-:Y:S01]  /*07a0*/  DADD R6, R8, R6 ;  /* 0x0000000008067229 */ /* 0x001fe20000000006 */
[----:B------:R-:W0:Y:S01]  /*07b0*/  F2F.F64.F32 R8, R28 ;  /* 0x0000001c00087310 */ /* 0x000e220000201800 */
[----:B-----5:R-:W-:Y:S02]  /*07c0*/  FMUL R3, R4, R3 ;  /* 0x0000000304037220 */ /* 0x020fe40000400000 */
[----:B------:R-:W5:Y:S04]  /*07d0*/  LDG.E R4, desc[UR14][R16.64+0x54] ;  /* 0x0000540e10047981 */ /* 0x000f68000c1e1900 */
[----:B0-----:R-:W-:-:S02]  /*07e0*/  DADD R8, R6, R8 ;  /* 0x0000000006087229 */ /* 0x001fc40000000008 */
[----:B------:R0:W1:Y:S02]  /*07f0*/  F2F.F64.F32 R6, R3 ;  /* 0x0000000300067310 */ /* 0x0000640000201800 */
[----:B0-----:R-:W5:Y:S01]  /*0800*/  LDG.E R3, desc[UR14][R14.64+0x54] ;  /* 0x0000540e0e037981 */ /* 0x001f62000c1e1900 */
[----:B----4-:R-:W-:-:S03]  /*0810*/  FMUL R29, R24, R25 ;  /* 0x00000019181d7220 */ /* 0x010fc60000400000 */
[----:B------:R-:W4:Y:S04]  /*0820*/  LDG.E R24, desc[UR14][R14.64+0x58] ;  /* 0x0000580e0e187981 */ /* 0x000f28000c1e1900 */
[----:B------:R-:W4:Y:S01]  /*0830*/  LDG.E R25, desc[UR14][R16.64+0x58] ;  /* 0x0000580e10197981 */ /* 0x000f22000c1e1900 */
[----:B-1----:R-:W-:Y:S01]  /*0840*/  DADD R6, R8, R6 ;  /* 0x0000000008067229 */ /* 0x002fe20000000006 */
[----:B------:R-:W0:Y:S07]  /*0850*/  F2F.F64.F32 R8, R29 ;  /* 0x0000001d00087310 */ /* 0x000e2e0000201800 */
[----:B0-----:R-:W-:Y:S01]  /*0860*/  DADD R8, R6, R8 ;  /* 0x0000000006087229 */ /* 0x001fe20000000008 */
[----:B--2---:R-:W-:-:S02]  /*0870*/  FMUL R28, R26, R27 ;  /* 0x0000001b1a1c7220 */ /* 0x004fc40000400000 */
[----:B------:R-:W2:Y:S02]  /*0880*/  LDG.E R26, desc[UR14][R14.64+0x5c] ;  /* 0x00005c0e0e1a7981 */ /* 0x000ea4000c1e1900 */
[----:B------:R-:W0:Y:S02]  /*0890*/  F2F.F64.F32 R6, R28 ;  /* 0x0000001c00067310 */ /* 0x000e240000201800 */
[----:B------:R-:W2:Y:S01]  /*08a0*/  LDG.E R27, desc[UR14][R14.64+0x60] ;  /* 0x0000600e0e1b7981 */ /* 0x000ea2000c1e1900 */
[----:B0-----:R-:W-:Y:S01]  /*08b0*/  DADD R6, R8, R6 ;  /* 0x0000000008067229 */ /* 0x001fe20000000006 */
[----:B---3--:R-:W-:Y:S02]  /*08c0*/  FMUL R20, R23, R20 ;  /* 0x0000001417147220 */ /* 0x008fe40000400000 */
[----:B------:R-:W3:Y:S01]  /*08d0*/  LDG.E R23, desc[UR14][R16.64+0x60] ;  /* 0x0000600e10177981 */ /* 0x000ee2000c1e1900 */
[----:B------:R-:W-:-:S03]  /*08e0*/  FMUL R21, R22, R21 ;  /* 0x0000001516157220 */ /* 0x000fc60000400000 */
[----:B------:R-:W2:Y:S01]  /*08f0*/  LDG.E R22, desc[UR14][R16.64+0x5c] ;  /* 0x00005c0e10167981 */ /* 0x000ea2000c1e1900 */
[----:B------:R0:W1:Y:S03]  /*0900*/  F2F.F64.F32 R8, R20 ;  /* 0x0000001400087310 */ /* 0x0000660000201800 */
[----:B0-----:R-:W3:Y:S01]  /*0910*/  LDG.E R20, desc[UR14][R16.64+0x68] ;  /* 0x0000680e10147981 */ /* 0x001ee2000c1e1900 */
[----:B-1----:R-:W-:-:S04]  /*0920*/  DADD R8, R6, R8 ;  /* 0x0000000006087229 */ /* 0x002fc80000000008 */
        /* <DEDUP_REMOVED lines=8> */
[----:B------:R-:W-:-:S04]  /*09b0*/  FMUL R28, R19, R18 ;  /* 0x00000012131c7220 */ /* 0x000fc80000400000 */
[----:B------:R-:W0:Y:S02]  /*09c0*/  F2F.F64.F32 R18, R28 ;  /* 0x0000001c00127310 */ /* 0x000e240000201800 */
[----:B0-----:R-:W-:-:S06]  /*09d0*/  DADD R18, R6, R18 ;  /* 0x0000000006127229 */ /* 0x001fcc0000000012 */
[----:B------:R-:W0:Y:S01]  /*09e0*/  F2F.F64.F32 R6, R29 ;  /* 0x0000001d00067310 */ /* 0x000e220000201800 */
[----:B----4-:R-:W-:Y:S02]  /*09f0*/  FMUL R24, R24, R25 ;  /* 0x0000001918187220 */ /* 0x010fe40000400000 */
[----:B------:R-:W4:Y:S01]  /*0a00*/  LDG.E R25, desc[UR14][R14.64+0x70] ;  /* 0x0000700e0e197981 */ /* 0x000f22000c1e1900 */
[----:B0-----:R-:W-:-:S04]  /*0a10*/  DADD R6, R18, R6 ;  /* 0x0000000012067229 */ /* 0x001fc80000000006 */
[----:B------:R0:W1:Y:S02]  /*0a20*/  F2F.F64.F32 R18, R24 ;  /* 0x0000001800127310 */ /* 0x0000640000201800 */
[----:B0-----:R-:W4:Y:S02]  /*0a30*/  LDG.E R24, desc[UR14][R16.64+0x70] ;  /* 0x0000700e10187981 */ /* 0x001f24000c1e1900 */
[----:B-1----:R-:W-:Y:S01]  /*0a40*/  DADD R18, R6, R18 ;  /* 0x0000000006127229 */ /* 0x002fe20000000012 */
[----:B--2---:R-:W-:Y:S01]  /*0a50*/  FMUL R28, R26, R22 ;  /* 0x000000161a1c7220 */ /* 0x004fe20000400000 */
[----:B---3--:R-:W-:Y:S01]  /*0a60*/  FMUL R29, R27, R23 ;  /* 0x000000171b1d7220 */ /* 0x008fe20000400000 */
[----:B------:R-:W2:Y:S02]  /*0a70*/  LDG.E R26, desc[UR14][R14.64+0x74] ;  /* 0x0000740e0e1a7981 */ /* 0x000ea4000c1e1900 */
[----:B------:R-:W0:Y:S02]  /*0a80*/  F2F.F64.F32 R6, R28 ;  /* 0x0000001c00067310 */ /* 0x000e240000201800 */
[----:B------:R-:W2:Y:S01]  /*0a90*/  LDG.E R27, desc[UR14][R16.64+0x74] ;  /* 0x0000740e101b7981 */ /* 0x000ea2000c1e1900 */
[----:B0-----:R-:W-:-:S05]  /*0aa0*/  DADD R6, R18, R6 ;  /* 0x0000000012067229 */ /* 0x001fca0000000006 */
[----:B------:R-:W0:Y:S01]  /*0ab0*/  F2F.F64.F32 R18, R29 ;  /* 0x0000001d00127310 */ /* 0x000e220000201800 */
[----:B------:R-:W-:Y:S02]  /*0ac0*/  FMUL R22, R21, R9 ;  /* 0x0000000915167220 */ /* 0x000fe40000400000 */
[----:B0-----:R-:W-:Y:S01]  /*0ad0*/  DADD R18, R6, R18 ;  /* 0x0000000006127229 */ /* 0x001fe20000000012 */
[----:B------:R-:W3:Y:S04]  /*0ae0*/  LDG.E R9, desc[UR14][R14.64+0x78] ;  /* 0x0000780e0e097981 */ /* 0x000ee8000c1e1900 */
[----:B------:R-:W3:Y:S04]  /*0af0*/  LDG.E R6, desc[UR14][R16.64+0x78] ;  /* 0x0000780e10067981 */ /* 0x000ee8000c1e1900 */
[----:B------:R-:W3:Y:S01]  /*0b00*/  LDG.E R7, desc[UR14][R16.64+0x7c] ;  /* 0x00007c0e10077981 */ /* 0x000ee2000c1e1900 */
[----:B-----5:R-:W-:-:S03]  /*0b10*/  FMUL R28, R4, R3 ;  /* 0x00000003041c7220 */ /* 0x020fc60000400000 */
[----:B------:R-:W5:Y:S01]  /*0b20*/  LDG.E R4, desc[UR14][R14.64+0x7c] ;  /* 0x00007c0e0e047981 */ /* 0x000f62000c1e1900 */
[----:B------:R-:W-:-:S03]  /*0b30*/  FMUL R20, R8, R20 ;  /* 0x0000001408147220 */ /* 0x000fc60000400000 */
[----:B------:R-:W5:Y:S04]  /*0b40*/  LDG.E R8, desc[UR14][R14.64+0x80] ;  /* 0x0000800e0e087981 */ /* 0x000f68000c1e1900 */
[----:B------:R-:W5:Y:S01]  /*0b50*/  LDG.E R3, desc[UR14][R16.64+0x80] ;  /* 0x0000800e10037981 */ /* 0x000f62000c1e1900 */
[----:B------:R-:W0:Y:S08]  /*0b60*/  F2F.F64.F32 R22, R22 ;  /* 0x0000001600167310 */ /* 0x000e300000201800 */
[----:B------:R-:W1:Y:S01]  /*0b70*/  F2F.F64.F32 R20, R20 ;  /* 0x0000001400147310 */ /* 0x000e620000201800 */
[----:B0-----:R-:W-:-:S08]  /*0b80*/  DADD R22, R18, R22 ;  /* 0x0000000012167229 */ /* 0x001fd00000000016 */
[----:B-1----:R-:W-:Y:S02]  /*0b90*/  DADD R20, R22, R20 ;  /* 0x0000000016147229 */ /* 0x002fe40000000014 */
[----:B------:R-:W5:Y:S04]  /*0ba0*/  LDG.E R22, desc[UR14][R14.64+0x84] ;  /* 0x0000840e0e167981 */ /* 0x000f68000c1e1900 */
[----:B------:R-:W5:Y:S01]  /*0bb0*/  LDG.E R23, desc[UR14][R16.64+0x84] ;  /* 0x0000840e10177981 */ /* 0x000f62000c1e1900 */
[----:B----4-:R-:W-:-:S03]  /*0bc0*/  FMUL R29, R25, R24 ;  /* 0x00000018191d7220 */ /* 0x010fc60000400000 */
[----:B------:R-:W4:Y:S04]  /*0bd0*/  LDG.E R24, desc[UR14][R14.64+0x88] ;  /* 0x0000880e0e187981 */ /* 0x000f28000c1e1900 */
[----:B------:R-:W4:Y:S01]  /*0be0*/  LDG.E R25, desc[UR14][R16.64+0x88] ;  /* 0x0000880e10197981 */ /* 0x000f22000c1e1900 */
[----:B------:R-:W0:Y:S02]  /*0bf0*/  F2F.F64.F32 R18, R28 ;  /* 0x0000001c00127310 */ /* 0x000e240000201800 */
[----:B0-----:R-:W-:-:S06]  /*0c00*/  DADD R18, R20, R18 ;  /* 0x0000000014127229 */ /* 0x001fcc0000000012 */
[----:B------:R-:W0:Y:S02]  /*0c10*/  F2F.F64.F32 R20, R29 ;  /* 0x0000001d00147310 */ /* 0x000e240000201800 */
[----:B0-----:R-:W-:Y:S01]  /*0c20*/  DADD R18, R18, R20 ;  /* 0x0000000012127229 */ /* 0x001fe20000000014 */
[----:B--2---:R-:W-:-:S05]  /*0c30*/  FMUL R26, R26, R27 ;  /* 0x0000001b1a1a7220 */ /* 0x004fca0000400000 */
[----:B------:R-:W0:Y:S02]  /*0c40*/  F2F.F64.F32 R20, R26 ;  /* 0x0000001a00147310 */ /* 0x000e240000201800 */
[----:B0-----:R-:W-:Y:S01]  /*0c50*/  DADD R18, R18, R20 ;  /* 0x0000000012127229 */ /* 0x001fe20000000014 */
[----:B------:R-:W-:-:S04]  /*0c60*/  IMAD.WIDE R20, R5, 0x4, R10 ;  /* 0x0000000405147825 */ /* 0x000fc800078e020a */
[----:B---3--:R-:W-:Y:S02]  /*0c70*/  FMUL R28, R9, R6 ;  /* 0x00000006091c7220 */ /* 0x008fe40000400000 */
[----:B------:R-:W2:Y:S04]  /*0c80*/  LDG.E R6, desc[UR14][R20.64] ;  /* 0x0000000e14067981 */ /* 0x000ea8000c1e1900 */
[----:B------:R-:W3:Y:S01]  /*0c90*/  LDG.E R9, desc[UR14][R20.64+0x4] ;  /* 0x0000040e14097981 */ /* 0x000ee2000c1e1900 */
[----:B------:R-:W0:Y:S01]  /*0ca0*/  F2F.F64.F32 R26, R28 ;  /* 0x0000001c001a7310 */ /* 0x000e220000201800 */
[----:B-----5:R-:W-:Y:S02]  /*0cb0*/  FMUL R5, R4, R7 ;  /* 0x0000000704057220 */ /* 0x020fe40000400000 */
[----:B------:R-:W5:Y:S05]  /*0cc0*/  LDG.E R7, desc[UR14][R20.64+0x8] ;  /* 0x0000080e14077981 */ /* 0x000f6a000c1e1900 */
[----:B------:R-:W1:Y:S01]  /*0cd0*/  F2F.F64.F32 R4, R5 ;  /* 0x0000000500047310 */ /* 0x000e620000201800 */
[----:B------:R-:W-:-:S02]  /*0ce0*/  FMUL R29, R8, R3 ;  /* 0x00000003081d7220 */ /* 0x000fc40000400000 */
[----:B------:R-:W5:Y:S01]  /*0cf0*/  LDG.E R3, desc[UR14][R20.64+0xc] ;  /* 0x00000c0e14037981 */ /* 0x000f62000c1e1900 */
[----:B0-----:R-:W-:-:S04]  /*0d00*/  DADD R18, R18, R26 ;  /* 0x0000000012127229 */ /* 0x001fc8000000001a */
[----:B------:R-:W0:Y:S01]  /*0d10*/  F2F.F64.F32 R26, R29 ;  /* 0x0000001d001a7310 */ /* 0x000e220000201800 */
[----:B------:R-:W5:Y:S03]  /*0d20*/  LDG.E R8, desc[UR14][R20.64+0x10] ;  /* 0x0000100e14087981 */ /* 0x000f66000c1e1900 */
[----:B-1----:R-:W-:-:S08]  /*0d30*/  DADD R4, R18, R4 ;  /* 0x0000000012047229 */ /* 0x002fd00000000004 */
[----:B0-----:R-:W-:Y:S02]  /*0d40*/  DADD R26, R4, R26 ;  /* 0x00000000041a7229 */ /* 0x001fe4000000001a */
[----:B------:R-:W5:Y:S04]  /*0d50*/  LDG.E R4, desc[UR14][R20.64+0x14] ;  /* 0x0000140e14047981 */ /* 0x000f68000c1e1900 */
[----:B------:R-:W5:Y:S01]  /*0d60*/  LDG.E R5, desc[UR14][R20.64+0x18] ;  /* 0x0000180e14057981 */ /* 0x000f62000c1e1900 */
[----:B------:R-:W-:-:S03]  /*0d70*/  FMUL R22, R22, R23 ;  /* 0x0000001716167220 */ /* 0x000fc60000400000 */
[----:B------:R-:W5:Y:S01]  /*0d80*/  LDG.E R23, desc[UR14][R20.64+0x1c] ;  /* 0x00001c0e14177981 */ /* 0x000f62000c1e1900 */
[----:B------:R0:W1:Y:S03]  /*0d90*/  F2F.F64.F32 R18, R22 ;  /* 0x0000001600127310 */ /* 0x0000660000201800 */
[----:B0-----:R-:W5:Y:S01]  /*0da0*/  LDG.E R22, desc[UR14][R20.64+0x20] ;  /* 0x0000200e14167981 */ /* 0x001f62000c1e1900 */
[----:B-1----:R-:W-:Y:S01]  /*0db0*/  DADD R18, R26, R18 ;  /* 0x000000001a127229 */ /* 0x002fe20000000012 */
[----:B----4-:R-:W-:Y:S02]  /*0dc0*/  FMUL R27, R24, R25 ;  /* 0x00000019181b7220 */ /* 0x010fe40000400000 */
[----:B------:R-:W4:Y:S02]  /*0dd0*/  LDG.E R26, desc[UR14][R20.64+0x24] ;  /* 0x0000240e141a7981 */ /* 0x000f24000c1e1900 */
[----:B------:R0:W1:Y:S02]  /*0de0*/  F2F.F64.F32 R24, R27 ;  /* 0x0000001b00187310 */ /* 0x0000640000201800 */
[----:B0-----:R-:W4:Y:S01]  /*0df0*/  LDG.E R27, desc[UR14][R20.64+0x3c] ;  /* 0x00003c0e141b7981 */ /* 0x001f22000c1e1900 */
[----:B-1----:R-:W-:-:S03]  /*0e00*/  DADD R18, R18, R24 ;  /* 0x0000000012127229 */ /* 0x002fc60000000018 */
[----:B------:R-:W4:Y:S04]  /*0e10*/  LDG.E R24, desc[UR14][R14.64+0x8c] ;  /* 0x00008c0e0e187981 */ /* 0x000f28000c1e1900 */
[----:B------:R-:W4:Y:S01]  /*0e20*/  LDG.E R25, desc[UR14][R16.64+0x8c] ;  /* 0x00008c0e10197981 */ /* 0x000f22000c1e1900 */
[----:B--2---:R-:W-:-:S04]  /*0e30*/  FFMA R6, R6, R6, RZ ;  /* 0x0000000606067223 */ /* 0x004fc800000000ff */
[----:B---3--:R-:W-:Y:S02]  /*0e40*/  FFMA R28, R9, R9, R6 ;  /* 0x00000009091c7223 */ /* 0x008fe40000000006 */
[----:B------:R-:W2:Y:S02]  /*0e50*/  LDG.E R6, desc[UR14][R20.64+0x28] ;  /* 0x0000280e14067981 */ /* 0x000ea4000c1e1900 */
[----:B-----5:R-:W-:Y:S02]  /*0e60*/  FFMA R28, R7, R7, R28 ;  /* 0x00000007071c7223 */ /* 0x020fe4000000001c */
[----:B------:R-:W3:Y:S02]  /*0e70*/  LDG.E R7, desc[UR14][R20.64+0x2c] ;  /* 0x00002c0e14077981 */ /* 0x000ee4000c1e1900 */
[----:B------:R-:W-:Y:S02]  /*0e80*/  FFMA R9, R3, R3, R28 ;  /* 0x0000000303097223 */ /* 0x000fe4000000001c */
[----:B------:R-:W5:Y:S02]  /*0e90*/  LDG.E R3, desc[UR14][R20.64+0x30] ;  /* 0x0000300e14037981 */ /* 0x000f64000c1e1900 */
[----:B------:R-:W-:-:S02]  /*0ea0*/  FFMA R9, R8, R8, R9 ;  /* 0x0000000808097223 */ /* 0x000fc40000000009 */
[----:B------:R-:W5:Y:S04]  /*0eb0*/  LDG.E R28, desc[UR14][R20.64+0x44] ;  /* 0x0000440e141c7981 */ /* 0x000f68000c1e1900 */
[----:B------:R-:W5:Y:S01]  /*0ec0*/  LDG.E R8, desc[UR14][R20.64+0x34] ;  /* 0x0000340e14087981 */ /* 0x000f62000c1e1900 */
[----:B------:R-:W-:-:S03]  /*0ed0*/  FFMA R4, R4, R4, R9 ;  /* 0x0000000404047223 */ /* 0x000fc60000000009 */
[----:B------:R-:W5:Y:S01]  /*0ee0*/  LDG.E R9, desc[UR14][R20.64+0x38] ;  /* 0x0000380e14097981 */ /* 0x000f62000c1e1900 */
[----:B------:R-:W-:-:S04]  /*0ef0*/  FFMA R4, R5, R5, R4 ;  /* 0x0000000505047223 */ /* 0x000fc80000000004 */
[----:B------:R-:W-:Y:S02]  /*0f00*/  FFMA R5, R23, R23, R4 ;  /* 0x0000001717057223 */ /* 0x000fe40000000004 */
[----:B------:R-:W5:Y:S02]  /*0f10*/  LDG.E R23, desc[UR14][R20.64+0x40] ;  /* 0x0000400e14177981 */ /* 0x000f64000c1e1900 */
[----:B------:R-:W-:Y:S01]  /*0f20*/  FFMA R22, R22, R22, R5 ;  /* 0x0000001616167223 */ /* 0x000fe20000000005 */
[----:B----4-:R-:W-:-:S04]  /*0f30*/  FMUL R29, R24, R25 ;  /* 0x00000019181d7220 */ /* 0x010fc80000400000 */
[----:B------:R-:W0:Y:S02]  /*0f40*/  F2F.F64.F32 R4, R29 ;  /* 0x0000001d00047310 */ /* 0x000e240000201800 */
[----:B0-----:R-:W-:Y:S01]  /*0f50*/  DADD R4, R18, R4 ;  /* 0x0000000012047229 */ /* 0x001fe20000000004 */
[----:B------:R-:W4:Y:S04]  /*0f60*/  LDG.E R19, desc[UR14][R14.64+0x90] ;  /* 0x0000900e0e137981 */ /* 0x000f28000c1e1900 */
[----:B------:R-:W4:Y:S01]  /*0f70*/  LDG.E R18, desc[UR14][R16.64+0x90] ;  /* 0x0000900e10127981 */ /* 0x000f22000c1e1900 */
[----:B------:R-:W-:-:S03]  /*0f80*/  FFMA R25, R26, R26, R22 ;  /* 0x0000001a1a197223 */ /* 0x000fc60000000016 */
[----:B------:R-:W4:Y:S01]  /*0f90*/  LDG.E R22, desc[UR14][R20.64+0x48] ;  /* 0x0000480e14167981 */ /* 0x000f22000c1e1900 */
[----:B--2---:R-:W-:-:S03]  /*0fa0*/  FFMA R24, R6, R6, R25 ;  /* 0x0000000606187223 */ /* 0x004fc60000000019 */
[----:B------:R-:W2:Y:S01]  /*0fb0*/  LDG.E R6, desc[UR14][R20.64+0x4c] ;  /* 0x00004c0e14067981 */ /* 0x000ea2000c1e1900 */
[----:B---3--:R-:W-:-:S03]  /*0fc0*/  FFMA R24, R7, R7, R24 ;  /* 0x0000000707187223 */ /* 0x008fc60000000018 */
[----:B------:R-:W3:Y:S01]  /*0fd0*/  LDG.E R7, desc[UR14][R20.64+0x50] ;  /* 0x0000500e14077981 */ /* 0x000ee2000c1e1900 */
[----:B-----5:R-:W-:-:S03]  /*0fe0*/  FFMA R25, R3, R3, R24 ;  /* 0x0000000303197223 */ /* 0x020fc60000000018 */
[----:B------:R-:W5:Y:S01]  /*0ff0*/  LDG.E R3, desc[UR14][R20.64+0x54] ;  /* 0x0000540e14037981 */ /* 0x000f62000c1e1900 */
[----:B------:R-:W-:-:S03]  /*1000*/  FFMA R24, R8, R8, R25 ;  /* 0x0000000808187223 */ /* 0x000fc60000000019 */
        /* <DEDUP_REMOVED lines=9> */
[----:B----4-:R-:W-:-:S04]  /*10a0*/  FMUL R29, R19, R18 ;  /* 0x00000012131d7220 */ /* 0x010fc80000400000 */
[----:B------:R-:W0:Y:S01]  /*10b0*/  F2F.F64.F32 R18, R29 ;  /* 0x0000001d00127310 */ /* 0x000e220000201800 */
[----:B------:R-:W-:Y:S02]  /*10c0*/  FFMA R27, R22, R22, R28 ;  /* 0x00000016161b7223 */ /* 0x000fe4000000001c */
[----:B------:R-:W4:Y:S01]  /*10d0*/  LDG.E R22, desc[UR14][R14.64+0x94] ;  /* 0x0000940e0e167981 */ /* 0x000f22000c1e1900 */
[----:B0-----:R-:W-:-:S03]  /*10e0*/  DADD R4, R4, R18 ;  /* 0x0000000004047229 */ /* 0x001fc60000000012 */
[----:B------:R-:W4:Y:S04]  /*10f0*/  LDG.E R19, desc[UR14][R20.64+0x6c] ;  /* 0x00006c0e14137981 */ /* 0x000f28000c1e1900 */
        /* <DEDUP_REMOVED lines=17> */
[----:B----4-:R-:W-:-:S03]  /*1210*/  FFMA R19, R19, R19, R26 ;  /* 0x0000001313137223 */ /* 0x010fc6000000001a */
[----:B------:R-:W4:Y:S01]  /*1220*/  LDG.E R26, desc[UR14][R14.64+0x98] ;  /* 0x0000980e0e1a7981 */ /* 0x000f22000c1e1900 */
[----:B------:R-:W-:-:S03]  /*1230*/  FMUL R27, R22, R18 ;  /* 0x00000012161b7220 */ /* 0x000fc60000400000 */
[----:B------:R-:W4:Y:S01]  /*1240*/  LDG.E R22, desc[UR14][R16.64+0x98] ;  /* 0x0000980e10167981 */ /* 0x000f22000c1e1900 */
[----:B--2---:R-:W-:Y:S02]  /*1250*/  FFMA R6, R6, R6, R19 ;  /* 0x0000000606067223 */ /* 0x004fe40000000013 */
[----:B------:R-:W0:Y:S02]  /*1260*/  F2F.F64.F32 R18, R27 ;  /* 0x0000001b00127310 */ /* 0x000e240000201800 */
[----:B---3--:R-:W-:Y:S01]  /*1270*/  FFMA R6, R7, R7, R6 ;  /* 0x0000000707067223 */ /* 0x008fe20000000006 */
[----:B0-----:R-:W-:Y:S01]  /*1280*/  DADD R4, R4, R18 ;  /* 0x0000000004047229 */ /* 0x001fe20000000012 */
[----:B------:R-:W2:Y:S02]  /*1290*/  LDG.E R18, desc[UR14][R20.64+0x90] ;  /* 0x0000900e14127981 */ /* 0x000ea4000c1e1900 */
[----:B-----5:R-:W-:Y:S02]  /*12a0*/  FFMA R3, R3, R3, R6 ;  /* 0x0000000303037223 */ /* 0x020fe40000000006 */
[----:B------:R-:W0:Y:S01]  /*12b0*/  LDC.64 R6, c[0x0][0x380] ;  /* 0x0000e000ff067b82 */ /* 0x000e220000000a00 */
[----:B------:R-:W3:Y:S01]  /*12c0*/  LDG.E R19, desc[UR14][R20.64+0x94] ;  /* 0x0000940e14137981 */ /* 0x000ee2000c1e1900 */
[----:B------:R-:W-:-:S03]  /*12d0*/  FFMA R28, R8, R8, R3 ;  /* 0x00000008081c7223 */ /* 0x000fc60000000003 */
[----:B------:R-:W5:Y:S01]  /*12e0*/  LDG.E R8, desc[UR14][R20.64+0x98] ;  /* 0x0000980e14087981 */ /* 0x000f62000c1e1900 */
[----:B------:R-:W-:-:S04]  /*12f0*/  FFMA R9, R9, R9, R28 ;  /* 0x0000000909097223 */ /* 0x000fc8000000001c */
[----:B------:R-:W-:Y:S02]  /*1300*/  FFMA R24, R24, R24, R9 ;  /* 0x0000001818187223 */ /* 0x000fe40000000009 */
[----:B------:R-:W5:Y:S04]  /*1310*/  LDG.E R9, desc[UR14][R20.64+0x9c] ;  /* 0x00009c0e14097981 */ /* 0x000f68000c1e1900 */
[----:B0-----:R-:W5:Y:S01]  /*1320*/  LDG.E R3, desc[UR14][R6.64] ;  /* 0x0000000e06037981 */ /* 0x001f62000c1e1900 */
[----:B------:R-:W-:-:S03]  /*1330*/  FFMA R28, R23, R23, R24 ;  /* 0x00000017171c7223 */ /* 0x000fc60000000018 */
[----:B------:R-:W5:Y:S01]  /*1340*/  LDG.E R24, desc[UR14][R6.64+0x4] ;  /* 0x0000040e06187981 */ /* 0x000f62000c1e1900 */
[----:B------:R-:W-:-:S03]  /*1350*/  FFMA R27, R25, R25, R28 ;  /* 0x00000019191b7223 */ /* 0x000fc6000000001c */
[----:B------:R-:W5:Y:S01]  /*1360*/  LDG.E R25, desc[UR14][R6.64+0x8] ;  /* 0x0000080e06197981 */ /* 0x000f62000c1e1900 */
[----:B----4-:R-:W-:-:S04]  /*1370*/  FMUL R28, R26, R22 ;  /* 0x000000161a1c7220 */ /* 0x010fc80000400000 */
[----:B------:R-:W0:Y:S02]  /*1380*/  F2F.F64.F32 R22, R28 ;  /* 0x0000001c00167310 */ /* 0x000e240000201800 */
[----:B0-----:R-:W-:Y:S01]  /*1390*/  DADD R4, R4, R22 ;  /* 0x0000000004047229 */ /* 0x001fe20000000016 */
[----:B------:R-:W4:Y:S04]  /*13a0*/  LDG.E R23, desc[UR14][R14.64+0x9c] ;  /* 0x00009c0e0e177981 */ /* 0x000f28000c1e1900 */
[----:B------:R-:W4:Y:S01]  /*13b0*/  LDG.E R22, desc[UR14][R16.64+0x9c] ;  /* 0x00009c0e10167981 */ /* 0x000f22000c1e1900 */
[----:B--2---:R-:W-:-:S04]  /*13c0*/  FFMA R18, R18, R18, R27 ;  /* 0x0000001212127223 */ /* 0x004fc8000000001b */
[----:B---3--:R-:W-:Y:S02]  /*13d0*/  FFMA R27, R19, R19, R18 ;  /* 0x00000013131b7223 */ /* 0x008fe40000000012 */
[----:B------:R-:W2:Y:S02]  /*13e0*/  LDG.E R19, desc[UR14][R6.64+0xc] ;  /* 0x00000c0e06137981 */ /* 0x000ea4000c1e1900 */
[----:B-----5:R-:W-:Y:S02]  /*13f0*/  FFMA R26, R8, R8, R27 ;  /* 0x00000008081a7223 */ /* 0x020fe4000000001b */
[----:B------:R-:W3:Y:S04]  /*1400*/  LDG.E R18, desc[UR14][R20.64+0xa0] ;  /* 0x0000a00e14127981 */ /* 0x000ee8000c1e1900 */
[----:B------:R-:W5:Y:S01]  /*1410*/  LDG.E R8, desc[UR14][R6.64+0x10] ;  /* 0x0000100e06087981 */ /* 0x000f62000c1e1900 */
[----:B------:R-:W-:Y:S01]  /*1420*/  FFMA R9, R9, R9, R26 ;  /* 0x0000000909097223 */ /* 0x000fe2000000001a */
[----:B------:R-:W-:-:S02]  /*1430*/  FFMA R27, R3, R3, RZ ;  /* 0x00000003031b7223 */ /* 0x000fc400000000ff */
[----:B------:R-:W5:Y:S02]  /*1440*/  LDG.E R3, desc[UR14][R6.64+0x14] ;  /* 0x0000140e06037981 */ /* 0x000f64000c1e1900 */
[----:B------:R-:W-:Y:S02]  /*1450*/  FFMA R26, R24, R24, R27 ;  /* 0x00000018181a7223 */ /* 0x000fe4000000001b */
[----:B------:R-:W5:Y:S02]  /*1460*/  LDG.E R24, desc[UR14][R6.64+0x18] ;  /* 0x0000180e06187981 */ /* 0x000f64000c1e1900 */
[----:B------:R-:W-:Y:S02]  /*1470*/  FFMA R26, R25, R25, R26 ;  /* 0x00000019191a7223 */ /* 0x000fe4000000001a */
[----:B------:R-:W5:Y:S01]  /*1480*/  LDG.E R25, desc[UR14][R6.64+0x1c] ;  /* 0x00001c0e06197981 */ /* 0x000f62000c1e1900 */
[----:B----4-:R-:W-:-:S04]  /*1490*/  FMUL R28, R23, R22 ;  /* 0x00000016171c7220 */ /* 0x010fc80000400000 */
[----:B------:R-:W0:Y:S02]  /*14a0*/  F2F.F64.F32 R22, R28 ;  /* 0x0000001c00167310 */ /* 0x000e240000201800 */
[----:B0-----:R-:W-:Y:S01]  /*14b0*/  DADD R4, R4, R22 ;  /* 0x0000000004047229 */ /* 0x001fe20000000016 */
        /* <DEDUP_REMOVED lines=49> */
[----:B------:R0:W1:Y:S02]  /*17d0*/  F2F.F64.F32 R22, R28 ;  /* 0x0000001c00167310 */ /* 0x0000640000201800 */
[----:B0-----:R-:W4:Y:S01]  /*17e0*/  LDG.E R28, desc[UR14][R20.64+0xb4] ;  /* 0x0000b40e141c7981 */ /* 0x001f22000c1e1900 */
[----:B-1----:R-:W-:-:S03]  /*17f0*/  DADD R4, R4, R22 ;  /* 0x0000000004047229 */ /* 0x002fc60000000016 */
        /* <DEDUP_REMOVED lines=21> */
[----:B---3--:R-:W-:Y:S01]  /*1950*/  FFMA R9, R18, R18, R9 ;  /* 0x0000001212097223 */ /* 0x008fe20000000009 */
[----:B-----5:R-:W-:Y:S02]  /*1960*/  FFMA R18, R8, R8, R19 ;  /* 0x0000000808127223 */ /* 0x020fe40000000013 */
[----:B------:R-:W3:Y:S02]  /*1970*/  LDG.E R8, desc[UR14][R6.64+0x74] ;  /* 0x0000740e06087981 */ /* 0x000ee4000c1e1900 */
[----:B------:R-:W-:Y:S02]  /*1980*/  FFMA R19, R3, R3, R18 ;  /* 0x0000000303137223 */ /* 0x000fe40000000012 */
[----:B------:R-:W5:Y:S02]  /*1990*/  LDG.E R3, desc[UR14][R6.64+0x78] ;  /* 0x0000780e06037981 */ /* 0x000f64000c1e1900 */
[----:B------:R-:W-:-:S02]  /*19a0*/  FFMA R18, R24, R24, R19 ;  /* 0x0000001818127223 */ /* 0x000fc40000000013 */
[----:B------:R-:W5:Y:S02]  /*19b0*/  LDG.E R24, desc[UR14][R6.64+0x7c] ;  /* 0x00007c0e06187981 */ /* 0x000f64000c1e1900 */
[----:B------:R-:W-:Y:S02]  /*19c0*/  FFMA R27, R25, R25, R18 ;  /* 0x00000019191b7223 */ /* 0x000fe40000000012 */
[----:B------:R-:W5:Y:S01]  /*19d0*/  LDG.E R25, desc[UR14][R6.64+0x80] ;  /* 0x0000800e06197981 */ /* 0x000f62000c1e1900 */
[----:B------:R-:W-:Y:S01]  /*19e0*/  FFMA R9, R28, R28, R9 ;  /* 0x0000001c1c097223 */ /* 0x000fe20000000009 */
[----:B----4-:R-:W-:Y:S02]  /*19f0*/  FMUL R19, R22, R23 ;  /* 0x0000001716137220 */ /* 0x010fe40000400000 */
[----:B------:R-:W4:Y:S04]  /*1a00*/  LDG.E R23, desc[UR14][R6.64+0x84] ;  /* 0x0000840e06177981 */ /* 0x000f28000c1e1900 */
[----:B------:R-:W0:Y:S01]  /*1a10*/  F2F.F64.F32 R18, R19 ;  /* 0x0000001300127310 */ /* 0x000e220000201800 */
        /* <DEDUP_REMOVED lines=14> */
[----:B----4-:R-:W-:-:S04]  /*1b00*/  FFMA R23, R23, R23, R28 ;  /* 0x0000001717177223 */ /* 0x010fc8000000001c */
[----:B------:R-:W-:Y:S02]  /*1b10*/  FFMA R25, R18, R18, R23 ;  /* 0x0000001212197223 */ /* 0x000fe40000000017 */
[----:B------:R-:W4:Y:S01]  /*1b20*/  LDG.E R18, desc[UR14][R6.64+0x9c] ;  /* 0x00009c0e06127981 */ /* 0x000f22000c1e1900 */
[----:B---3--:R-:W-:-:S03]  /*1b30*/  FFMA R8, R8, R8, R9 ;  /* 0x0000000808087223 */ /* 0x008fc60000000009 */
[----:B------:R-:W3:Y:S01]  /*1b40*/  LDG.E R9, desc[UR14][R6.64+0x98] ;  /* 0x0000980e06097981 */ /* 0x000ee2000c1e1900 */
[----:B--2---:R-:W-:-:S03]  /*1b50*/  FMUL R28, R22, R27 ;  /* 0x0000001b161c7220 */ /* 0x004fc60000400000 */
[----:B------:R-:W2:Y:S01]  /*1b60*/  LDG.E R27, desc[UR14][R6.64+0xa0] ;  /* 0x0000a00e061b7981 */ /* 0x000ea2000c1e1900 */
[----:B------:R0:W1:Y:S01]  /*1b70*/  F2F.F64.F32 R22, R28 ;  /* 0x0000001c00167310 */ /* 0x0000620000201800 */
[----:B-----5:R-:W-:Y:S02]  /*1b80*/  FFMA R26, R26, R26, R25 ;  /* 0x0000001a1a1a7223 */ /* 0x020fe40000000019 */
[----:B0-----:R-:W5:Y:S04]  /*1b90*/  LDG.E R28, desc[UR14][R6.64+0xac] ;  /* 0x0000ac0e061c7981 */ /* 0x001f68000c1e1900 */
[----:B------:R-:W5:Y:S01]  /*1ba0*/  LDG.E R25, desc[UR14][R6.64+0xa4] ;  /* 0x0000a40e06197981 */ /* 0x000f62000c1e1900 */
[----:B------:R-:W-:Y:S01]  /*1bb0*/  FFMA R19, R19, R19, R26 ;  /* 0x0000001313137223 */ /* 0x000fe2000000001a */
[----:B-1----:R-:W-:-:S02]  /*1bc0*/  DADD R4, R4, R22 ;  /* 0x0000000004047229 */ /* 0x002fc40000000016 */
[----:B------:R-:W5:Y:S01]  /*1bd0*/  LDG.E R22, desc[UR14][R16.64+0xb8] ;  /* 0x0000b80e10167981 */ /* 0x000f62000c1e1900 */
[----:B------:R-:W-:-:S03]  /*1be0*/  FFMA R26, R24, R24, R19 ;  /* 0x00000018181a7223 */ /* 0x000fc60000000013 */
[----:B------:R-:W5:Y:S04]  /*1bf0*/  LDG.E R19, desc[UR14][R14.64+0xb8] ;  /* 0x0000b80e0e137981 */ /* 0x000f68000c1e1900 */
[----:B------:R-:W5:Y:S01]  /*1c00*/  LDG.E R24, desc[UR14][R6.64+0xa8] ;  /* 0x0000a80e06187981 */ /* 0x000f62000c1e1900 */
[----:B------:R-:W-:-:S03]  /*1c10*/  FFMA R3, R3, R3, R8 ;  /* 0x0000000303037223 */ /* 0x000fc60000000008 */
[----:B------:R-:W5:Y:S04]  /*1c20*/  LDG.E R8, desc[UR14][R20.64+0xc0] ;  /* 0x0000c00e14087981 */ /* 0x000f68000c1e1900 */
[----:B------:R2:W5:Y:S04]  /*1c30*/  LDG.E R23, desc[UR14][R20.64+0xc4] ;  /* 0x0000c40e14177981 */ /* 0x000568000c1e1900 */
[----:B------:R-:W5:Y:S01]  /*1c40*/  LDG.E R21, desc[UR14][R6.64+0xb8] ;  /* 0x0000b80e06157981 */ /* 0x000f62000c1e1900 */
[----:B---3--:R-:W-:-:S03]  /*1c50*/  FFMA R9, R9, R9, R26 ;  /* 0x0000000909097223 */ /* 0x008fc6000000001a */
[----:B------:R-:W3:Y:S01]  /*1c60*/  LDG.E R26, desc[UR14][R16.64+0xc0] ;  /* 0x0000c00e101a7981 */ /* 0x000ee2000c1e1900 */
[----:B----4-:R-:W-:-:S03]  /*1c70*/  FFMA R29, R18, R18, R9 ;  /* 0x00000012121d7223 */ /* 0x010fc60000000009 */
[----:B------:R-:W4:Y:S01]  /*1c80*/  LDG.E R9, desc[UR14][R14.64+0xbc] ;  /* 0x0000bc0e0e097981 */ /* 0x000f22000c1e1900 */
[----:B--2---:R-:W-:-:S03]  /*1c90*/  FFMA R20, R27, R27, R29 ;  /* 0x0000001b1b147223 */ /* 0x004fc6000000001d */
[----:B------:R0:W4:Y:S04]  /*1ca0*/  LDG.E R18, desc[UR14][R16.64+0xbc] ;  /* 0x0000bc0e10127981 */ /* 0x000128000c1e1900 */
[----:B------:R-:W3:Y:S04]  /*1cb0*/  LDG.E R29, desc[UR14][R14.64+0xc0] ;  /* 0x0000c00e0e1d7981 */ /* 0x000ee8000c1e1900 */
[----:B------:R-:W2:Y:S01]  /*1cc0*/  LDG.E R27, desc[UR14][R6.64+0xb0] ;  /* 0x0000b00e061b7981 */ /* 0x000ea2000c1e1900 */
[----:B-----5:R-:W-:-:S03]  /*1cd0*/  FFMA R25, R25, R25, R20 ;  /* 0x0000001919197223 */ /* 0x020fc60000000014 */
[----:B------:R-:W5:Y:S01]  /*1ce0*/  LDG.E R20, desc[UR14][R6.64+0xb4] ;  /* 0x0000b40e06147981 */ /* 0x000f62000c1e1900 */
[----:B------:R-:W-:-:S03]  /*1cf0*/  FMUL R19, R19, R22 ;  /* 0x0000001613137220 */ /* 0x000fc60000400000 */
[----:B------:R-:W5:Y:S01]  /*1d00*/  LDG.E R22, desc[UR14][R6.64+0xbc] ;  /* 0x0000bc0e06167981 */ /* 0x000f62000c1e1900 */
[----:B0-----:R-:W-:-:S03]  /*1d10*/  FFMA R17, R24, R24, R25 ;  /* 0x0000001818117223 */ /* 0x001fc60000000019 */
[----:B------:R-:W5:Y:S04]  /*1d20*/  LDG.E R24, desc[UR14][R6.64+0xc0] ;  /* 0x0000c00e06187981 */ /* 0x000f68000c1e1900 */
[----:B------:R0:W5:Y:S01]  /*1d30*/  LDG.E R25, desc[UR14][R6.64+0xc4] ;  /* 0x0000c40e06197981 */ /* 0x000162000c1e1900 */
[----:B------:R-:W-:Y:S02]  /*1d40*/  FFMA R28, R28, R28, R17 ;  /* 0x0000001c1c1c7223 */ /* 0x000fe40000000011 */
[----:B------:R-:W1:Y:S02]  /*1d50*/  F2F.F64.F32 R16, R19 ;  /* 0x0000001300107310 */ /* 0x000e640000201800 */
[----:B-1----:R-:W-:Y:S01]  /*1d60*/  DADD R4, R4, R16 ;  /* 0x0000000004047229 */ /* 0x002fe20000000010 */
[----:B------:R-:W-:Y:S01]  /*1d70*/  BSSY.RECONVERGENT B1, `(.L_x_2) ;  /* 0x000001b000017945 */ /* 0x000fe20003800200 */
[----:B----4-:R-:W-:Y:S01]  /*1d80*/  FMUL R18, R9, R18 ;  /* 0x0000001209127220 */ /* 0x010fe20000400000 */
[----:B---3--:R-:W-:Y:S01]  /*1d90*/  FMUL R9, R29, R26 ;  /* 0x0000001a1d097220 */ /* 0x008fe20000400000 */
[----:B------:R-:W-:-:S04]  /*1da0*/  FFMA R26, R8, R8, R3 ;  /* 0x00000008081a7223 */ /* 0x000fc80000000003 */
[----:B------:R-:W1:Y:S01]  /*1db0*/  F2F.F64.F32 R18, R18 ;  /* 0x0000001200127310 */ /* 0x000e620000201800 */
[----:B------:R-:W-:Y:S01]  /*1dc0*/  FFMA R3, R23, R23, R26 ;  /* 0x0000001717037223 */ /* 0x000fe2000000001a */
[----:B--2---:R-:W-:-:S04]  /*1dd0*/  FFMA R27, R27, R27, R28 ;  /* 0x0000001b1b1b7223 */ /* 0x004fc8000000001c */
[----:B0-----:R-:W-:Y:S02]  /*1de0*/  IADD3 R6, PT, PT, R3, -0xd000000, RZ ;  /* 0xf300000003067810 */ /* 0x001fe40007ffe0ff */
[----:B------:R-:W0:Y:S01]  /*1df0*/  F2F.F64.F32 R8, R9 ;  /* 0x0000000900087310 */ /* 0x000e220000201800 */
[----:B-----5:R-:W-:Y:S01]  /*1e00*/  FFMA R20, R20, R20, R27 ;  /* 0x0000001414147223 */ /* 0x020fe2000000001b */
[----:B------:R-:W-:-:S03]  /*1e10*/  ISETP.GT.U32.AND P0, PT, R6, 0x727fffff, PT ;  /* 0x727fffff0600780c */ /* 0x000fc60003f04070 */
[----:B------:R-:W-:Y:S01]  /*1e20*/  FFMA R21, R21, R21, R20 ;  /* 0x0000001515157223 */ /* 0x000fe20000000014 */
[----:B-1----:R-:W-:Y:S02]  /*1e30*/  DADD R4, R18, R4 ;  /* 0x0000000012047229 */ /* 0x002fe40000000004 */
[----:B------:R1:W2:Y:S01]  /*1e40*/  MUFU.RSQ R16, R3 ;  /* 0x0000000300107308 */ /* 0x0002a20000001400 */
[----:B------:R-:W-:-:S04]  /*1e50*/  FFMA R21, R22, R22, R21 ;  /* 0x0000001616157223 */ /* 0x000fc80000000015 */
[----:B------:R-:W-:Y:S01]  /*1e60*/  FFMA R24, R24, R24, R21 ;  /* 0x0000001818187223 */ /* 0x000fe20000000015 */
[----:B0-----:R-:W-:-:S03]  /*1e70*/  DADD R6, R4, R8 ;  /* 0x0000000004067229 */ /* 0x001fc60000000008 */
[----:B------:R-:W-:Y:S01]  /*1e80*/  FFMA R25, R25, R25, R24 ;  /* 0x0000001919197223 */ /* 0x000fe20000000018 */
[----:B-1----:R-:W-:Y:S07]  /*1e90*/  @!P0 BRA `(.L_x_3) ;  /* 0x0000000000108947 */ /* 0x002fee0003800000 */
[----:B------:R-:W-:-:S07]  /*1ea0*/  MOV R18, 0x1ec0 ;  /* 0x00001ec000127802 */ /* 0x000fce0000000f00 */
[----:B--2---:R-:W-:Y:S05]  /*1eb0*/  CALL.REL.NOINC `($__internal_1_$__cuda_sm20_sqrt_rn_f32_slowpath) ;  /* 0x00000008004c7944 */ /* 0x004fea0003c00000 */
[----:B------:R-:W-:Y:S01]  /*1ec0*/  MOV R4, R5 ;  /* 0x0000000500047202 */ /* 0x000fe20000000f00 */
[----:B------:R-:W-:Y:S06]  /*1ed0*/  BRA `(.L_x_4) ;  /* 0x0000000000107947 */ /* 0x000fec0003800000 */
.L_x_3:
[----:B--2---:R-:W-:Y:S01]  /*1ee0*/  FMUL.FTZ R4, R3, R16 ;  /* 0x0000001003047220 */ /* 0x004fe20000410000 */
[----:B------:R-:W-:-:S03]  /*1ef0*/  FMUL.FTZ R5, R16, 0.5 ;  /* 0x3f00000010057820 */ /* 0x000fc60000410000 */
[----:B------:R-:W-:-:S04]  /*1f00*/  FFMA R3, -R4, R4, R3 ;  /* 0x0000000404037223 */ /* 0x000fc80000000103 */
[----:B------:R-:W-:-:S07]  /*1f10*/  FFMA R4, R3, R5, R4 ;  /* 0x0000000503047223 */ /* 0x000fce0000000004 */
.L_x_4:
[----:B------:R-:W-:Y:S05]  /*1f20*/  BSYNC.RECONVERGENT B1 ;  /* 0x0000000000017941 */ /* 0x000fea0003800200 */
.L_x_2:
[----:B------:R-:W-:Y:S01]  /*1f30*/  IADD3 R3, PT, PT, R25, -0xd000000, RZ ;  /* 0xf300000019037810 */ /* 0x000fe20007ffe0ff */
[----:B------:R0:W1:Y:S03]  /*1f40*/  MUFU.RSQ R8, R25 ;  /* 0x0000001900087308 */ /* 0x0000660000001400 */
[----:B------:R-:W-:-:S13]  /*1f50*/  ISETP.GT.U32.AND P0, PT, R3, 0x727fffff, PT ;  /* 0x727fffff0300780c */ /* 0x000fda0003f04070 */
[----:B0-----:R-:W-:Y:S05]  /*1f60*/  @!P0 BRA `(.L_x_5) ;  /* 0x00000000001c8947 */ /* 0x001fea0003800000 */
[----:B------:R-:W-:Y:S01]  /*1f70*/  BSSY.RECONVERGENT B1, `(.L_x_6) ;  /* 0x0000004000017945 */ /* 0x000fe20003800200 */
[----:B------:R-:W-:Y:S02]  /*1f80*/  MOV R3, R25 ;  /* 0x0000001900037202 */ /* 0x000fe40000000f00 */
[----:B------:R-:W-:-:S07]  /*1f90*/  MOV R18, 0x1fb0 ;  /* 0x00001fb000127802 */ /* 0x000fce0000000f00 */
[----:B-1----:R-:W-:Y:S05]  /*1fa0*/  CALL.REL.NOINC `($__internal_1_$__cuda_sm20_sqrt_rn_f32_slowpath) ;  /* 0x0000000800107944 */ /* 0x002fea0003c00000 */
[----:B------:R-:W-:Y:S05]  /*1fb0*/  BSYNC.RECONVERGENT B1 ;  /* 0x0000000000017941 */ /* 0x000fea0003800200 */
.L_x_6:
[----:B------:R-:W-:Y:S01]  /*1fc0*/  MOV R3, R5 ;  /* 0x0000000500037202 */ /* 0x000fe20000000f00 */
[----:B------:R-:W-:Y:S06]  /*1fd0*/  BRA `(.L_x_7) ;  /* 0x0000000000107947 */ /* 0x000fec0003800000 */
.L_x_5:
[----:B-1----:R-:W-:Y:S01]  /*1fe0*/  FMUL.FTZ R16, R25, R8 ;  /* 0x0000000819107220 */ /* 0x002fe20000410000 */
[----:B------:R-:W-:-:S03]  /*1ff0*/  FMUL.FTZ R8, R8, 0.5 ;  /* 0x3f00000008087820 */ /* 0x000fc60000410000 */
[----:B------:R-:W-:-:S04]  /*2000*/  FFMA R3, -R16, R16, R25 ;  /* 0x0000001010037223 */ /* 0x000fc80000000119 */
[----:B------:R-:W-:-:S07]  /*2010*/  FFMA R3, R3, R8, R16 ;  /* 0x0000000803037223 */ /* 0x000fce0000000010 */
.L_x_7:
[----:B------:R-:W-:Y:S01]  /*2020*/  FMUL R3, R3, R4 ;  /* 0x0000000403037220 */ /* 0x000fe20000400000 */
[----:B------:R-:W-:Y:S01]  /*2030*/  HFMA2 R4, -RZ, RZ, 0, 5.9604644775390625e-08 ;  /* 0x00000001ff047431 */ /* 0x000fe200000001ff */
[----:B------:R-:W-:Y:S01]  /*2040*/  FSETP.GEU.AND P1, PT, |R7|, 6.5827683646048100446e-37, PT ;  /* 0x036000000700780b */ /* 0x000fe20003f2e200 */
[----:B------:R-:W-:Y:S01]  /*2050*/  BSSY.RECONVERGENT B1, `(.L_x_8) ;  /* 0x0000012000017945 */ /* 0x000fe20003800200 */
[----:B------:R-:W0:Y:S08]  /*2060*/  F2F.F64.F32 R26, R3 ;  /* 0x00000003001a7310 */ /* 0x000e300000201800 */
[----:B0-----:R-:W0:Y:S02]  /*2070*/  MUFU.RCP64H R5, R27 ;  /* 0x0000001b00057308 */ /* 0x001e240000001800 */
[----:B0-----:R-:W-:-:S08]  /*2080*/  DFMA R8, -R26, R4, 1 ;  /* 0x3ff000001a08742b */ /* 0x001fd00000000104 */
[----:B------:R-:W-:-:S08]  /*2090*/  DFMA R8, R8, R8, R8 ;  /* 0x000000080808722b */ /* 0x000fd00000000008 */
[----:B------:R-:W-:-:S08]  /*20a0*/  DFMA R8, R4, R8, R4 ;  /* 0x000000080408722b */ /* 0x000fd00000000004 */
[----:B------:R-:W-:-:S08]  /*20b0*/  DFMA R4, -R26, R8, 1 ;  /* 0x3ff000001a04742b */ /* 0x000fd00000000108 */
[----:B------:R-:W-:-:S08]  /*20c0*/  DFMA R4, R8, R4, R8 ;  /* 0x000000040804722b */ /* 0x000fd00000000008 */
[----:B------:R-:W-:-:S08]  /*20d0*/  DMUL R8, R6, R4 ;  /* 0x0000000406087228 */ /* 0x000fd00000000000 */
[----:B------:R-:W-:-:S08]  /*20e0*/  DFMA R16, -R26, R8, R6 ;  /* 0x000000081a10722b */ /* 0x000fd00000000106 */
[----:B------:R-:W-:-:S10]  /*20f0*/  DFMA R4, R4, R16, R8 ;  /* 0x000000100404722b */ /* 0x000fd40000000008 */
[----:B------:R-:W-:-:S05]  /*2100*/  FFMA R3, RZ, R27, R5 ;  /* 0x0000001bff037223 */ /* 0x000fca0000000005 */
[----:B------:R-:W-:-:S13]  /*2110*/  FSETP.GT.AND P0, PT, |R3|, 1.469367938527859385e-39, PT ;  /* 0x001000000300780b */ /* 0x000fda0003f04200 */
[----:B------:R-:W-:Y:S05]  /*2120*/  @P0 BRA P1, `(.L_x_9) ;  /* 0x0000000000100947 */ /* 0x000fea0000800000 */
[----:B------:R-:W-:-:S07]  /*2130*/  MOV R3, 0x2150 ;  /* 0x0000215000037802 */ /* 0x000fce0000000f00 */
[----:B------:R-:W-:Y:S05]  /*2140*/  CALL.REL.NOINC `($__internal_0_$__cuda_sm20_div_rn_f64_full) ;  /* 0x00000000002c7944 */ /* 0x000fea0003c00000 */
[----:B------:R-:W-:Y:S02]  /*2150*/  MOV R4, R6 ;  /* 0x0000000600047202 */ /* 0x000fe40000000f00 */
[----:B------:R-:W-:-:S07]  /*2160*/  MOV R5, R7 ;  /* 0x0000000700057202 */ /* 0x000fce0000000f00 */
.L_x_9:
[----:B------:R-:W-:Y:S05]  /*2170*/  BSYNC.RECONVERGENT B1 ;  /* 0x0000000000017941 */ /* 0x000fea0003800200 */
.L_x_8:
[----:B------:R0:W1:Y:S02]  /*2180*/  F2F.F32.F64 R3, R4 ;  /* 0x0000000400037310 */ /* 0x0000640000301000 */
.L_x_1:
[----:B------:R-:W-:Y:S05]  /*2190*/  BSYNC.RECONVERGENT B0 ;  /* 0x0000000000007941 */ /* 0x000fea0003800200 */
.L_x_0:
[----:B0---4-:R-:W-:Y:S01]  /*21a0*/  IMAD.WIDE R4, R0, 0x4, R12 ;  /* 0x0000000400047825 */ /* 0x011fe200078e020c */
[----:B------:R-:W-:-:S04]  /*21b0*/  IADD3 R0, PT, PT, R2, R0, RZ ;  /* 0x0000000002007210 */ /* 0x000fc80007ffe0ff */
[----:B-1----:R2:W-:Y:S01]  /*21c0*/  STG.E desc[UR14][R4.64], R3 ;  /* 0x0000000304007986 */ /* 0x0025e2000c10190e */
[----:B------:R-:W-:-:S13]  /*21d0*/  ISETP.GE.AND P0, PT, R0, UR18, PT ;  /* 0x0000001200007c0c */ /* 0x000fda000bf06270 */
[----:B--2---:R-:W-:Y:S05]  /*21e0*/  @!P0 BRA `(.L_x_10) ;  /* 0xffffffdc00e08947 */ /* 0x004fea000383ffff */
[----:B------:R-:W-:Y:S05]  /*21f0*/  EXIT ;  /* 0x000000000000794d */ /* 0x000fea0003800000 */
        .weak           $__internal_0_$__cuda_sm20_div_rn_f64_full
        .type           $__internal_0_$__cuda_sm20_div_rn_f64_full,@function
        .size           $__internal_0_$__cuda_sm20_div_rn_f64_full,($__internal_1_$__cuda_sm20_sqrt_rn_f32_slowpath - $__internal_0_$__cuda_sm20_div_rn_f64_full)
$__internal_0_$__cuda_sm20_div_rn_f64_full:
[C---:B------:R-:W-:Y:S01]  /*2200*/  FSETP.GEU.AND P0, PT, |R27|.reuse, 1.469367938527859385e-39, PT ;  /* 0x001000001b00780b */ /* 0x040fe20003f0e200 */
[----:B------:R-:W-:Y:S01]  /*2210*/  BSSY.RECONVERGENT B2, `(.L_x_11) ;  /* 0x0000058000027945 */ /* 0x000fe20003800200 */
[----:B------:R-:W-:Y:S02]  /*2220*/  LOP3.LUT R16, R27, 0x800fffff, RZ, 0xc0, !PT ;  /* 0x800fffff1b107812 */ /* 0x000fe400078ec0ff */
[-C--:B------:R-:W-:Y:S02]  /*2230*/  MOV R8, R26.reuse ;  /* 0x0000001a00087202 */ /* 0x080fe40000000f00 */
[----:B------:R-:W-:Y:S02]  /*2240*/  MOV R9, R27 ;  /* 0x0000001b00097202 */ /* 0x000fe40000000f00 */
[----:B------:R-:W-:Y:S02]  /*2250*/  LOP3.LUT R17, R16, 0x3ff00000, RZ, 0xfc, !PT ;  /* 0x3ff0000010117812 */ /* 0x000fe400078efcff */
[----:B------:R-:W-:-:S02]  /*2260*/  MOV R16, R26 ;  /* 0x0000001a00107202 */ /* 0x000fc40000000f00 */
[----:B------:R-:W-:Y:S01]  /*2270*/  MOV R22, 0x1 ;  /* 0x0000000100167802 */ /* 0x000fe20000000f00 */
[----:B------:R-:W-:Y:S01]  /*2280*/  @!P0 DMUL R16, R8, 8.98846567431157953865e+307 ;  /* 0x7fe0000008108828 */ /* 0x000fe20000000000 */
[C---:B------:R-:W-:Y:S02]  /*2290*/  FSETP.GEU.AND P2, PT, |R7|.reuse, 1.469367938527859385e-39, PT ;  /* 0x001000000700780b */ /* 0x040fe40003f4e200 */
[----:B------:R-:W-:Y:S02]  /*22a0*/  LOP3.LUT R4, R7, 0x7ff00000, RZ, 0xc0, !PT ;  /* 0x7ff0000007047812 */ /* 0x000fe400078ec0ff */
[----:B------:R-:W-:Y:S01]  /*22b0*/  LOP3.LUT R26, R27, 0x7ff00000, RZ, 0xc0, !PT ;  /* 0x7ff000001b1a7812 */ /* 0x000fe200078ec0ff */
[----:B------:R-:W0:Y:S03]  /*22c0*/  MUFU.RCP64H R23, R17 ;  /* 0x0000001100177308 */ /* 0x000e260000001800 */
[----:B------:R-:W-:-:S02]  /*22d0*/  ISETP.GE.U32.AND P1, PT, R4, R26, PT ;  /* 0x0000001a0400720c */ /* 0x000fc40003f26070 */
[----:B------:R-:W-:-:S03]  /*22e0*/  @!P0 LOP3.LUT R26, R17, 0x7ff00000, RZ, 0xc0, !PT ;  /* 0x7ff00000111a8812 */ /* 0x000fc600078ec0ff */
[----:B------:R-:W-:-:S04]  /*22f0*/  @!P2 LOP3.LUT R5, R9, 0x7ff00000, RZ, 0xc0, !PT ;  /* 0x7ff000000905a812 */ /* 0x000fc800078ec0ff */
[----:B------:R-:W-:Y:S02]  /*2300*/  @!P2 ISETP.GE.U32.AND P3, PT, R4, R5, PT ;  /* 0x000000050400a20c */ /* 0x000fe40003f66070 */
[----:B------:R-:W-:Y:S01]  /*2310*/  MOV R5, 0x1ca00000 ;  /* 0x1ca0000000057802 */ /* 0x000fe20000000f00 */
[----:B0-----:R-:W-:-:S03]  /*2320*/  DFMA R18, R22, -R16, 1 ;  /* 0x3ff000001612742b */ /* 0x001fc60000000810 */
[----:B------:R-:W-:-:S04]  /*2330*/  @!P2 SEL R21, R5, 0x63400000, !P3 ;  /* 0x634000000515a807 */ /* 0x000fc80005800000 */
[----:B------:R-:W-:Y:S01]  /*2340*/  @!P2 LOP3.LUT R24, R21, 0x80000000, R7, 0xf8, !PT ;  /* 0x800000001518a812 */ /* 0x000fe200078ef807 */
[----:B------:R-:W-:-:S03]  /*2350*/  DFMA R18, R18, R18, R18 ;  /* 0x000000121212722b */ /* 0x000fc60000000012 */
[----:B------:R-:W-:Y:S02]  /*2360*/  @!P2 LOP3.LUT R25, R24, 0x100000, RZ, 0xfc, !PT ;  /* 0x001000001819a812 */ /* 0x000fe400078efcff */
[----:B------:R-:W-:-:S03]  /*2370*/  @!P2 MOV R24, RZ ;  /* 0x000000ff0018a202 */ /* 0x000fc60000000f00 */
[----:B------:R-:W-:Y:S01]  /*2380*/  DFMA R22, R22, R18, R22 ;  /* 0x000000121616722b */ /* 0x000fe20000000016 */
[----:B------:R-:W-:Y:S02]  /*2390*/  SEL R19, R5, 0x63400000, !P1 ;  /* 0x6340000005137807 */ /* 0x000fe40004800000 */
[----:B------:R-:W-:Y:S02]  /*23a0*/  MOV R18, R6 ;  /* 0x0000000600127202 */ /* 0x000fe40000000f00 */
[----:B------:R-:W-:-:S03]  /*23b0*/  LOP3.LUT R19, R19, 0x800fffff, R7, 0xf8, !PT ;  /* 0x800fffff13137812 */ /* 0x000fc600078ef807 */
[----:B------:R-:W-:-:S03]  /*23c0*/  DFMA R20, R22, -R16, 1 ;  /* 0x3ff000001614742b */ /* 0x000fc60000000810 */
[----:B------:R-:W-:-:S05]  /*23d0*/  @!P2 DFMA R18, R18, 2, -R24 ;  /* 0x400000001212a82b */ /* 0x000fca0000000818 */
[----:B------:R-:W-:-:S08]  /*23e0*/  DFMA R20, R22, R20, R22 ;  /* 0x000000141614722b */ /* 0x000fd00000000016 */
[----:B------:R-:W-:-:S08]  /*23f0*/  DMUL R22, R20, R18 ;  /* 0x0000001214167228 */ /* 0x000fd00000000000 */
[----:B------:R-:W-:-:S08]  /*2400*/  DFMA R24, R22, -R16, R18 ;  /* 0x800000101618722b */ /* 0x000fd00000000012 */
[----:B------:R-:W-:Y:S01]  /*2410*/  DFMA R24, R20, R24, R22 ;  /* 0x000000181418722b */ /* 0x000fe20000000016 */
[----:B------:R-:W-:Y:S02]  /*2420*/  MOV R21, R4 ;  /* 0x0000000400157202 */ /* 0x000fe40000000f00 */
[----:B------:R-:W-:Y:S02]  /*2430*/  @!P2 LOP3.LUT R21, R19, 0x7ff00000, RZ, 0xc0, !PT ;  /* 0x7ff000001315a812 */ /* 0x000fe400078ec0ff */
[----:B------:R-:W-:Y:S02]  /*2440*/  IADD3 R22, PT, PT, R26, -0x1, RZ ;  /* 0xffffffff1a167810 */ /* 0x000fe40007ffe0ff */
[----:B------:R-:W-:-:S04]  /*2450*/  IADD3 R20, PT, PT, R21, -0x1, RZ ;  /* 0xffffffff15147810 */ /* 0x000fc80007ffe0ff */
[----:B------:R-:W-:-:S04]  /*2460*/  ISETP.GT.U32.AND P0, PT, R20, 0x7feffffe, PT ;  /* 0x7feffffe1400780c */ /* 0x000fc80003f04070 */
[----:B------:R-:W-:-:S13]  /*2470*/  ISETP.GT.U32.OR P0, PT, R22, 0x7feffffe, P0 ;  /* 0x7feffffe1600780c */ /* 0x000fda0000704470 */
[----:B------:R-:W-:Y:S05]  /*2480*/  @P0 BRA `(.L_x_12) ;  /* 0x00000000006c0947 */ /* 0x000fea0003800000 */
[----:B------:R-:W-:Y:S02]  /*2490*/  LOP3.LUT R7, R9, 0x7ff00000, RZ, 0xc0, !PT ;  /* 0x7ff0000009077812 */ /* 0x000fe400078ec0ff */
[----:B------:R-:W-:Y:S02]  /*24a0*/  MOV R20, RZ ;  /* 0x000000ff00147202 */ /* 0x000fe40000000f00 */
[CC--:B------:R-:W-:Y:S02]  /*24b0*/  VIADDMNMX R6, R4.reuse, -R7.reuse, 0xb9600000, !PT ;  /* 0xb960000004067446 */ /* 0x0c0fe40007800907 */
[----:B------:R-:W-:Y:S02]  /*24c0*/  ISETP.GE.U32.AND P0, PT, R4, R7, PT ;  /* 0x000000070400720c */ /* 0x000fe40003f06070 */
[----:B------:R-:W-:Y:S02]  /*24d0*/  VIMNMX R6, PT, PT, R6, 0x46a00000, PT ;  /* 0x46a0000006067848 */ /* 0x000fe40003fe0100 */
[----:B------:R-:W-:-:S04]  /*24e0*/  SEL R5, R5, 0x63400000, !P0 ;  /* 0x6340000005057807 */ /* 0x000fc80004000000 */
[----:B------:R-:W-:-:S04]  /*24f0*/  IADD3 R6, PT, PT, -R5, R6, RZ ;  /* 0x0000000605067210 */ /* 0x000fc80007ffe1ff */
[----:B------:R-:W-:-:S06]  /*2500*/  IADD3 R21, PT, PT, R6, 0x7fe00000, RZ ;  /* 0x7fe0000006157810 */ /* 0x000fcc0007ffe0ff */
[----:B------:R-:W-:-:S10]  /*2510*/  DMUL R4, R24, R20 ;  /* 0x0000001418047228 */ /* 0x000fd40000000000 */
[----:B------:R-:W-:-:S13]  /*2520*/  FSETP.GTU.AND P0, PT, |R5|, 1.469367938527859385e-39, PT ;  /* 0x001000000500780b */ /* 0x000fda0003f0c200 */
[----:B------:R-:W-:Y:S05]  /*2530*/  @P0 BRA `(.L_x_13) ;  /* 0x0000000000940947 */ /* 0x000fea0003800000 */
[----:B------:R-:W-:Y:S01]  /*2540*/  DFMA R16, R24, -R16, R18 ;  /* 0x800000101810722b */ /* 0x000fe20000000012 */
[----:B------:R-:W-:-:S09]  /*2550*/  MOV R20, RZ ;  /* 0x000000ff00147202 */ /* 0x000fd20000000f00 */
[C---:B------:R-:W-:Y:S02]  /*2560*/  FSETP.NEU.AND P0, PT, R17.reuse, RZ, PT ;  /* 0x000000ff1100720b */ /* 0x040fe40003f0d000 */
[----:B------:R-:W-:-:S04]  /*2570*/  LOP3.LUT R7, R17, 0x80000000, R9, 0x48, !PT ;  /* 0x8000000011077812 */ /* 0x000fc800078e4809 */
[----:B------:R-:W-:-:S07]  /*2580*/  LOP3.LUT R21, R7, R21, RZ, 0xfc, !PT ;  /* 0x0000001507157212 */ /* 0x000fce00078efcff */
[----:B------:R-:W-:Y:S05]  /*2590*/  @!P0 BRA `(.L_x_13) ;  /* 0x00000000007c8947 */ /* 0x000fea0003800000 */
[----:B------:R-:W-:Y:S01]  /*25a0*/  IADD3 R9, PT, PT, -R6, RZ, RZ ;  /* 0x000000ff06097210 */ /* 0x000fe20007ffe1ff */
[----:B------:R-:W-:Y:S01]  /*25b0*/  DMUL.RP R20, R24, R20 ;  /* 0x0000001418147228 */ /* 0x000fe20000008000 */
[----:B------:R-:W-:-:S06]  /*25c0*/  MOV R8, RZ ;  /* 0x000000ff00087202 */ /* 0x000fcc0000000f00 */
[----:B------:R-:W-:-:S03]  /*25d0*/  DFMA R8, R4, -R8, R24 ;  /* 0x800000080408722b */ /* 0x000fc60000000018 */
[----:B------:R-:W-:-:S03]  /*25e0*/  LOP3.LUT R7, R21, R7, RZ, 0x3c, !PT ;  /* 0x0000000715077212 */ /* 0x000fc600078e3cff */
[----:B------:R-:W-:-:S04]  /*25f0*/  IADD3 R8, PT, PT, -R6, -0x43300000, RZ ;  /* 0xbcd0000006087810 */ /* 0x000fc80007ffe1ff */
[----:B------:R-:W-:-:S04]  /*2600*/  FSETP.NEU.AND P0, PT, |R9|, R8, PT ;  /* 0x000000080900720b */ /* 0x000fc80003f0d200 */
[----:B------:R-:W-:Y:S02]  /*2610*/  FSEL R4, R20, R4, !P0 ;  /* 0x0000000414047208 */ /* 0x000fe40004000000 */
[----:B------:R-:W-:Y:S01]  /*2620*/  FSEL R5, R7, R5, !P0 ;  /* 0x0000000507057208 */ /* 0x000fe20004000000 */
[----:B------:R-:W-:Y:S06]  /*2630*/  BRA `(.L_x_13) ;  /* 0x0000000000547947 */ /* 0x000fec0003800000 */
.L_x_12:
[----:B------:R-:W-:-:S14]  /*2640*/  DSETP.NAN.AND P0, PT, R6, R6, PT ;  /* 0x000000060600722a */ /* 0x000fdc0003f08000 */
[----:B------:R-:W-:Y:S05]  /*2650*/  @P0 BRA `(.L_x_14) ;  /* 0x0000000000440947 */ /* 0x000fea0003800000 */
[----:B------:R-:W-:-:S14]  /*2660*/  DSETP.NAN.AND P0, PT, R8, R8, PT ;  /* 0x000000080800722a */ /* 0x000fdc0003f08000 */
[----:B------:R-:W-:Y:S05]  /*2670*/  @P0 BRA `(.L_x_15) ;  /* 0x0000000000300947 */ /* 0x000fea0003800000 */
[----:B------:R-:W-:Y:S02]  /*2680*/  ISETP.NE.AND P0, PT, R21, R26, PT ;  /* 0x0000001a1500720c */ /* 0x000fe40003f05270 */
[----:B------:R-:W-:Y:S02]  /*2690*/  MOV R4, 0x0 ;  /* 0x0000000000047802 */ /* 0x000fe40000000f00 */
[----:B------:R-:W-:-:S09]  /*26a0*/  MOV R5, 0xfff80000 ;  /* 0xfff8000000057802 */ /* 0x000fd20000000f00 */
[----:B------:R-:W-:Y:S05]  /*26b0*/  @!P0 BRA `(.L_x_13) ;  /* 0x0000000000348947 */ /* 0x000fea0003800000 */
[----:B------:R-:W-:Y:S02]  /*26c0*/  ISETP.NE.AND P0, PT, R21, 0x7ff00000, PT ;  /* 0x7ff000001500780c */ /* 0x000fe40003f05270 */
[----:B------:R-:W-:Y:S02]  /*26d0*/  LOP3.LUT R5, R7, 0x80000000, R9, 0x48, !PT ;  /* 0x8000000007057812 */ /* 0x000fe400078e4809 */
[----:B------:R-:W-:-:S13]  /*26e0*/  ISETP.EQ.OR P0, PT, R26, RZ, !P0 ;  /* 0x000000ff1a00720c */ /* 0x000fda0004702670 */
[----:B------:R-:W-:Y:S02]  /*26f0*/  @P0 LOP3.LUT R6, R5, 0x7ff00000, RZ, 0xfc, !PT ;  /* 0x7ff0000005060812 */ /* 0x000fe400078efcff */
[----:B------:R-:W-:Y:S02]  /*2700*/  @!P0 MOV R4, RZ ;  /* 0x000000ff00048202 */ /* 0x000fe40000000f00 */
[----:B------:R-:W-:Y:S02]  /*2710*/  @P0 MOV R4, RZ ;  /* 0x000000ff00040202 */ /* 0x000fe40000000f00 */
[----:B------:R-:W-:Y:S01]  /*2720*/  @P0 MOV R5, R6 ;  /* 0x0000000600050202 */ /* 0x000fe20000000f00 */
[----:B------:R-:W-:Y:S06]  /*2730*/  BRA `(.L_x_13) ;  /* 0x0000000000147947 */ /* 0x000fec0003800000 */
.L_x_15:
[----:B------:R-:W-:Y:S02]  /*2740*/  LOP3.LUT R5, R9, 0x80000, RZ, 0xfc, !PT ;  /* 0x0008000009057812 */ /* 0x000fe400078efcff */
[----:B------:R-:W-:Y:S01]  /*2750*/  MOV R4, R8 ;  /* 0x0000000800047202 */ /* 0x000fe20000000f00 */
[----:B------:R-:W-:Y:S06]  /*2760*/  BRA `(.L_x_13) ;  /* 0x0000000000087947 */ /* 0x000fec0003800000 */
.L_x_14:
[----:B------:R-:W-:Y:S02]  /*2770*/  LOP3.LUT R5, R7, 0x80000, RZ, 0xfc, !PT ;  /* 0x0008000007057812 */ /* 0x000fe400078efcff */
[----:B------:R-:W-:-:S07]  /*2780*/  MOV R4, R6 ;  /* 0x0000000600047202 */ /* 0x000fce0000000f00 */
.L_x_13:
[----:B------:R-:W-:Y:S05]  /*2790*/  BSYNC.RECONVERGENT B2 ;  /* 0x0000000000027941 */ /* 0x000fea0003800200 */
.L_x_11:
[----:B------:R-:W-:Y:S01]  /*27a0*/  MOV R7, R5 ;  /* 0x0000000500077202 */ /* 0x000fe20000000f00 */
[----:B------:R-:W-:Y:S01]  /*27b0*/  HFMA2 R5, -RZ, RZ, 0, 0 ;  /* 0x00000000ff057431 */ /* 0x000fe200000001ff */
[----:B------:R-:W-:Y:S02]  /*27c0*/  MOV R6, R4 ;  /* 0x0000000400067202 */ /* 0x000fe40000000f00 */
[----:B------:R-:W-:-:S04]  /*27d0*/  MOV R4, R3 ;  /* 0x0000000300047202 */ /* 0x000fc80000000f00 */
[----:B------:R-:W-:Y:S05]  /*27e0*/  RET.REL.NODEC R4 `(_Z20compute_similaritiesPfS_iiiiS_) ;  /* 0xffffffd804047950 */ /* 0x000fea0003c3ffff */
        .weak           $__internal_1_$__cuda_sm20_sqrt_rn_f32_slowpath
        .type           $__internal_1_$__cuda_sm20_sqrt_rn_f32_slowpath,@function
        .size           $__internal_1_$__cuda_sm20_sqrt_rn_f32_slowpath,(.L_x_20 - $__internal_1_$__cuda_sm20_sqrt_rn_f32_slowpath)
$__internal_1_$__cuda_sm20_sqrt_rn_f32_slowpath:
[----:B------:R-:W-:-:S13]  /*27f0*/  LOP3.LUT P0, RZ, R3, 0x7fffffff, RZ, 0xc0, !PT ;  /* 0x7fffffff03ff7812 */ /* 0x000fda000780c0ff */
[----:B------:R-:W-:Y:S01]  /*2800*/  @!P0 MOV R5, R3 ;  /* 0x0000000300058202 */ /* 0x000fe20000000f00 */
[----:B------:R-:W-:Y:S06]  /*2810*/  @!P0 BRA `(.L_x_16) ;  /* 0x0000000000408947 */ /* 0x000fec0003800000 */
[----:B------:R-:W-:-:S13]  /*2820*/  FSETP.GEU.FTZ.AND P0, PT, R3, RZ, PT ;  /* 0x000000ff0300720b */ /* 0x000fda0003f1e000 */
[----:B------:R-:W-:Y:S01]  /*2830*/  @!P0 MOV R5, 0x7fffffff ;  /* 0x7fffffff00058802 */ /* 0x000fe20000000f00 */
[----:B------:R-:W-:Y:S06]  /*2840*/  @!P0 BRA `(.L_x_16) ;  /* 0x0000000000348947 */ /* 0x000fec0003800000 */
[----:B------:R-:W-:-:S13]  /*2850*/  FSETP.GTU.FTZ.AND P0, PT, |R3|, +INF , PT ;  /* 0x7f8000000300780b */ /* 0x000fda0003f1c200 */
[----:B------:R-:W-:Y:S01]  /*2860*/  @P0 FADD.FTZ R5, R3, 1 ;  /* 0x3f80000003050421 */ /* 0x000fe20000010000 */
[----:B------:R-:W-:Y:S06]  /*2870*/  @P0 BRA `(.L_x_16) ;  /* 0x0000000000280947 */ /* 0x000fec0003800000 */
[----:B------:R-:W-:-:S13]  /*2880*/  FSETP.NEU.FTZ.AND P0, PT, |R3|, +INF , PT ;  /* 0x7f8000000300780b */ /* 0x000fda0003f1d200 */
[----:B------:R-:W-:-:S04]  /*2890*/  @P0 FFMA R8, R3, 1.84467440737095516160e+19, RZ ;  /* 0x5f80000003080823 */ /* 0x000fc800000000ff */
[----:B------:R-:W0:Y:S02]  /*28a0*/  @P0 MUFU.RSQ R5, R8 ;  /* 0x0000000800050308 */ /* 0x000e240000001400 */
[----:B0-----:R-:W-:Y:S01]  /*28b0*/  @P0 FMUL.FTZ R9, R8, R5 ;  /* 0x0000000508090220 */ /* 0x001fe20000410000 */
[----:B------:R-:W-:Y:S01]  /*28c0*/  @P0 FMUL.FTZ R17, R5, 0.5 ;  /* 0x3f00000005110820 */ /* 0x000fe20000410000 */
[----:B------:R-:W-:Y:S02]  /*28d0*/  @!P0 MOV R5, R3 ;  /* 0x0000000300058202 */ /* 0x000fe40000000f00 */
[----:B------:R-:W-:-:S04]  /*28e0*/  @P0 FADD.FTZ R16, -R9, -RZ ;  /* 0x800000ff09100221 */ /* 0x000fc80000010100 */
[----:B------:R-:W-:-:S04]  /*28f0*/  @P0 FFMA R16, R9, R16, R8 ;  /* 0x0000001009100223 */ /* 0x000fc80000000008 */
[----:B------:R-:W-:-:S04]  /*2900*/  @P0 FFMA R16, R16, R17, R9 ;  /* 0x0000001110100223 */ /* 0x000fc80000000009 */
[----:B------:R-:W-:-:S07]  /*2910*/  @P0 FMUL.FTZ R5, R16, 2.3283064365386962891e-10 ;  /* 0x2f80000010050820 */ /* 0x000fce0000410000 */
.L_x_16:
[----:B------:R-:W-:Y:S01]  /*2920*/  HFMA2 R9, -RZ, RZ, 0, 0 ;  /* 0x00000000ff097431 */ /* 0x000fe200000001ff */
[----:B------:R-:W-:-:S04]  /*2930*/  MOV R8, R18 ;  /* 0x0000001200087202 */ /* 0x000fc80000000f00 */
[----:B------:R-:W-:Y:S05]  /*2940*/  RET.REL.NODEC R8 `(_Z20compute_similaritiesPfS_iiiiS_) ;  /* 0xffffffd408ac7950 */ /* 0x000fea0003c3ffff */
.L_x_17:
[----:B------:R-:W-:-:S00]  /*2950*/  BRA `(.L_x_17) ;  /* 0xfffffffc00fc7947 */ /* 0x000fc0000383ffff */
[----:B------:R-:W-:-:S00]  /*2960*/  NOP ;  /* 0x0000000000007918 */ /* 0x000fc00000000000 */
        /* <DEDUP_REMOVED lines=9> */
.L_x_20:


//--------------------- .text._Z15perform_analogyPfiiiS_ --------------------------
	.section	.text._Z15perform_analogyPfiiiS_,"ax",@progbits
	.align	128
        .global         _Z15perform_analogyPfiiiS_
        .type           _Z15perform_analogyPfiiiS_,@function
        .size           _Z15perform_analogyPfiiiS_,(.L_x_22 - _Z15perform_analogyPfiiiS_)
        .other          _Z15perform_analogyPfiiiS_,@"STO_CUDA_ENTRY STV_DEFAULT"
_Z15perform_analogyPfiiiS_:
.text._Z15perform_analogyPfiiiS_:
[----:B------:R-:W-:Y:S01]  /*0000*/  LDC R1, c[0x0][0x37c] ;  /* 0x0000df00ff017b82 */ /* 0x000fe20000000800 */
[----:B------:R-:W0:Y:S07]  /*0010*/  S2R R0, SR_TID.X ;  /* 0x0000000000007919 */ /* 0x000e2e0000002100 */
[----:B------:R-:W0:Y:S01]  /*0020*/  S2UR UR6, SR_CTAID.X ;  /* 0x00000000000679c3 */ /* 0x000e220000002500 */
[----:B------:R-:W1:Y:S07]  /*0030*/  LDCU.64 UR4, c[0x0][0x358] ;  /* 0x00006b00ff0477ac */ /* 0x000e6e0008000a00 */
[----:B------:R-:W0:Y:S08]  /*0040*/  LDC R11, c[0x0][0x360] ;  /* 0x0000d800ff0b7b82 */ /* 0x000e300000000800 */
[----:B------:R-:W2:Y:S08]  /*0050*/  LDC.64 R4, c[0x0][0x388] ;  /* 0x0000e200ff047b82 */ /* 0x000eb00000000a00 */
[----:B------:R-:W3:Y:S08]  /*0060*/  LDC R2, c[0x0][0x390] ;  /* 0x0000e400ff027b82 */ /* 0x000ef00000000800 */
[----:B------:R-:W4:Y:S01]  /*0070*/  LDC.64 R6, c[0x0][0x380] ;  /* 0x0000e000ff067b82 */ /* 0x000f220000000a00 */
[----:B0-----:R-:W-:-:S04]  /*0080*/  IMAD R11, R11, UR6, R0 ;  /* 0x000000060b0b7c24 */ /* 0x001fc8000f8e0200 */
[--C-:B--2---:R-:W-:Y:S02]  /*0090*/  IMAD R3, R4, 0x32, R11.reuse ;  /* 0x0000003204037824 */ /* 0x104fe400078e020b */
[--C-:B------:R-:W-:Y:S02]  /*00a0*/  IMAD R5, R5, 0x32, R11.reuse ;  /* 0x0000003205057824 */ /* 0x100fe400078e020b */
[----:B---3--:R-:W-:Y:S02]  /*00b0*/  IMAD R9, R2, 0x32, R11 ;  /* 0x0000003202097824 */ /* 0x008fe400078e020b */
[----:B----4-:R-:W-:-:S04]  /*00c0*/  IMAD.WIDE R2, R3, 0x4, R6 ;  /* 0x0000000403027825 */ /* 0x010fc800078e0206 */
[--C-:B------:R-:W-:Y:S02]  /*00d0*/  IMAD.WIDE R4, R5, 0x4, R6.reuse ;  /* 0x0000000405047825 */ /* 0x100fe400078e0206 */
[----:B-1----:R-:W2:Y:S02]  /*00e0*/  LDG.E R2, desc[UR4][R2.64] ;  /* 0x0000000402027981 */ /* 0x002ea4000c1e1900 */
[----:B------:R-:W-:Y:S02]  /*00f0*/  IMAD.WIDE R6, R9, 0x4, R6 ;  /* 0x0000000409067825 */ /* 0x000fe400078e0206 */
[----:B------:R-:W2:Y:S01]  /*0100*/  LDG.E R5, desc[UR4][R4.64] ;  /* 0x0000000404057981 */ /* 0x000ea2000c1e1900 */
[----:B------:R-:W0:Y:S03]  /*0110*/  LDC.64 R8, c[0x0][0x398] ;  /* 0x0000e600ff087b82 */ /* 0x000e260000000a00 */
[----:B------:R-:W3:Y:S01]  /*0120*/  LDG.E R7, desc[UR4][R6.64] ;  /* 0x0000000406077981 */ /* 0x000ee2000c1e1900 */
[----:B0-----:R-:W-:-:S04]  /*0130*/  IMAD.WIDE R8, R11, 0x4, R8 ;  /* 0x000000040b087825 */ /* 0x001fc800078e0208 */
[----:B--2---:R-:W-:-:S04]  /*0140*/  FADD R0, R2, -R5 ;  /* 0x8000000502007221 */ /* 0x004fc80000000000 */
[----:B---3--:R-:W-:-:S05]  /*0150*/  FADD R11, R0, R7 ;  /* 0x00000007000b7221 */ /* 0x008fca0000000000 */
[----:B------:R-:W-:Y:S01]  /*0160*/  STG.E desc[UR4][R8.64], R11 ;  /* 0x0000000b08007986 */ /* 0x000fe2000c101904 */
[----:B------:R-:W-:Y:S05]  /*0170*/  EXIT ;  /* 0x000000000000794d */ /* 0x000fea0003800000 */
.L_x_18:
        /* <DEDUP_REMOVED lines=16> */
.L_x_22:


//--------------------- .nv.shared.reserved.0     --------------------------
	.section	.nv.shared.reserved.0,"aw",@nobits
	.weak		__nv_reservedSMEM_offset_0_alias
	.size		__nv_reservedSMEM_offset_0_alias, 0, 64
	.other		__nv_reservedSMEM_offset_0_alias,@"STO_CUDA_RESERVED_SHARED STV_DEFAULT"
__nv_reservedSMEM_offset_0_alias:
	.zero		0
	.zero		64


//--------------------- .nv.constant0._Z20compute_similaritiesPfS_iiiiS_ --------------------------
	.section	.nv.constant0._Z20compute_similaritiesPfS_iiiiS_,"a",@progbits
	.sectionflags	@""
	.align	4
.nv.constant0._Z20compute_similaritiesPfS_iiiiS_:
	.zero		936


//--------------------- .nv.constant0._Z15perform_analogyPfiiiS_ --------------------------
	.section	.nv.constant0._Z15perform_analogyPfiiiS_,"a",@progbits
	.sectionflags	@""
	.align	4
.nv.constant0._Z15perform_analogyPfiiiS_:
	.zero		928


//--------------------- SYMBOLS --------------------------

	.type		.nv.reservedSmem.offset0,@object
	.size		.nv.reservedSmem.offset0,0x4
